	.target	sm_90a

	.elftype	@"ET_EXEC"


//--------------------- .note.nv.tkinfo           --------------------------
	.section	.note.nv.tkinfo,"",@"SHT_NOTE"
	.sectionflags	@"SHF_NOTE_NV_TKINFO"
	.tkinfo
        /*0018*/ 	.word	0x00000002
        /*0030*/ 	.string	""
        /*0030*/ 	.string	"ptxas"
        /*0030*/ 	.string	"Cuda compilation tools, release 13.0, V13.0.88"
        /*0030*/ 	.string	"Build cuda_13.0.r13.0/compiler.36424714_0"
        /*0030*/ 	.string	"-arch sm_90a -m 64 "



//--------------------- .note.nv.cuinfo           --------------------------
	.section	.note.nv.cuinfo,"",@"SHT_NOTE"
	.sectionflags	@"SHF_NOTE_NV_CUINFO"
        /*0018*/ 	.short	0x0002
        /*001a*/ 	.short	0x005a
        /*001c*/ 	.short	0x0082
	.zero		2


//--------------------- .nv.info                  --------------------------
	.section	.nv.info,"",@"SHT_CUDA_INFO"
	.align	4


	//----- nvinfo : EIATTR_REGCOUNT
	.align		4
        /*0000*/ 	.byte	0x04, 0x2f
        /*0002*/ 	.short	(.L_12 - .L_11)
	.align		4
.L_11:
        /*0004*/ 	.word	index@(_ZN7cutlass13device_kernelINS_4gemm6kernel13GemmUniversalIN4cute5tupleIJiiiiEEENS1_10collective13CollectiveMmaINS1_37MainloopSm90TmaGmmaWarpSpecializedFP8ILi5ENS5_IJNS4_1CILi4EEESB_NSA_ILi1EEEEEENS1_35KernelTmaWarpSpecializedCooperativeEEENS5_IJNSA_ILi256EEENSA_ILi64EEENSA_ILi128EEEEEENS_12float_e4m3_tENS5_IJlSC_lEEESK_SL_NS4_8TiledMMAINS4_8MMA_AtomIJNS4_4SM904GMMA30MMA_64x64x32_F32E4M3E4M3_SS_TNILNSP_7ScaleInE1ELSR_1EEEEEENS4_6LayoutINS5_IJNSA_ILi2EEESC_SC_EEENS5_IJSC_NSA_ILi0EEESX_EEEEENS5_IJNS4_10UnderscoreES10_S10_EEEEENS4_23SM90_TMA_LOAD_MULTICASTENS4_14ComposedLayoutINS4_7SwizzleILi3ELi4ELi3EEENS4_18smem_ptr_flag_bitsILi8EEENSU_INS5_IJNSA_ILi8EEESI_EEENS5_IJSI_SC_EEEEEEEvNS4_8identityES13_S1D_vS1E_EENS_8epilogue10collective6detail29Sm90TmaWarpSpecializedAdapterINS1H_15DefaultEpilogueISK_SL_SL_NS1G_6thread17LinearCombinationISK_Li1EffLNS1L_9ScaleType4KindE0ELNS_15FloatRoundStyleE2ESK_EENS1_15EpilogueDefaultEEEEEvvEEEEvNT_6ParamsE)
        /*0008*/ 	.word	0x000000a8


	//----- nvinfo : EIATTR_FRAME_SIZE
	.align		4
.L_12:
        /*000c*/ 	.byte	0x04, 0x11
        /*000e*/ 	.short	(.L_14 - .L_13)
	.align		4
.L_13:
        /*0010*/ 	.word	index@(_ZN7cutlass13device_kernelINS_4gemm6kernel13GemmUniversalIN4cute5tupleIJiiiiEEENS1_10collective13CollectiveMmaINS1_37MainloopSm90TmaGmmaWarpSpecializedFP8ILi5ENS5_IJNS4_1CILi4EEESB_NSA_ILi1EEEEEENS1_35KernelTmaWarpSpecializedCooperativeEEENS5_IJNSA_ILi256EEENSA_ILi64EEENSA_ILi128EEEEEENS_12float_e4m3_tENS5_IJlSC_lEEESK_SL_NS4_8TiledMMAINS4_8MMA_AtomIJNS4_4SM904GMMA30MMA_64x64x32_F32E4M3E4M3_SS_TNILNSP_7ScaleInE1ELSR_1EEEEEENS4_6LayoutINS5_IJNSA_ILi2EEESC_SC_EEENS5_IJSC_NSA_ILi0EEESX_EEEEENS5_IJNS4_10UnderscoreES10_S10_EEEEENS4_23SM90_TMA_LOAD_MULTICASTENS4_14ComposedLayoutINS4_7SwizzleILi3ELi4ELi3EEENS4_18smem_ptr_flag_bitsILi8EEENSU_INS5_IJNSA_ILi8EEESI_EEENS5_IJSI_SC_EEEEEEEvNS4_8identityES13_S1D_vS1E_EENS_8epilogue10collective6detail29Sm90TmaWarpSpecializedAdapterINS1H_15DefaultEpilogueISK_SL_SL_NS1G_6thread17LinearCombinationISK_Li1EffLNS1L_9ScaleType4KindE0ELNS_15FloatRoundStyleE2ESK_EENS1_15EpilogueDefaultEEEEEvvEEEEvNT_6ParamsE)
        /*0014*/ 	.word	0x00000000


	//----- nvinfo : EIATTR_MIN_STACK_SIZE
	.align		4
.L_14:
        /*0018*/ 	.byte	0x04, 0x12
        /*001a*/ 	.short	(.L_16 - .L_15)
	.align		4
.L_15:
        /*001c*/ 	.word	index@(_ZN7cutlass13device_kernelINS_4gemm6kernel13GemmUniversalIN4cute5tupleIJiiiiEEENS1_10collective13CollectiveMmaINS1_37MainloopSm90TmaGmmaWarpSpecializedFP8ILi5ENS5_IJNS4_1CILi4EEESB_NSA_ILi1EEEEEENS1_35KernelTmaWarpSpecializedCooperativeEEENS5_IJNSA_ILi256EEENSA_ILi64EEENSA_ILi128EEEEEENS_12float_e4m3_tENS5_IJlSC_lEEESK_SL_NS4_8TiledMMAINS4_8MMA_AtomIJNS4_4SM904GMMA30MMA_64x64x32_F32E4M3E4M3_SS_TNILNSP_7ScaleInE1ELSR_1EEEEEENS4_6LayoutINS5_IJNSA_ILi2EEESC_SC_EEENS5_IJSC_NSA_ILi0EEESX_EEEEENS5_IJNS4_10UnderscoreES10_S10_EEEEENS4_23SM90_TMA_LOAD_MULTICASTENS4_14ComposedLayoutINS4_7SwizzleILi3ELi4ELi3EEENS4_18smem_ptr_flag_bitsILi8EEENSU_INS5_IJNSA_ILi8EEESI_EEENS5_IJSI_SC_EEEEEEEvNS4_8identityES13_S1D_vS1E_EENS_8epilogue10collective6detail29Sm90TmaWarpSpecializedAdapterINS1H_15DefaultEpilogueISK_SL_SL_NS1G_6thread17LinearCombinationISK_Li1EffLNS1L_9ScaleType4KindE0ELNS_15FloatRoundStyleE2ESK_EENS1_15EpilogueDefaultEEEEEvvEEEEvNT_6ParamsE)
        /*0020*/ 	.word	0x00000000
.L_16:


//--------------------- .nv.compat                --------------------------
	.section	.nv.compat,"",@"SHT_CUDA_COMPAT_INFO"
	.align	4
        /*0000*/ 	.byte	0x02, 0x09, 0x01, 0x00, 0x02, 0x02, 0x04, 0x00, 0x02, 0x05, 0x05, 0x00, 0x03, 0x07, 0x01, 0x01
        /*0010*/ 	.byte	0x02, 0x03, 0x01, 0x00, 0x02, 0x06, 0x01, 0x00, 0x04, 0x0b, 0x08, 0x00, 0x00, 0x00, 0x00, 0x00
        /*0020*/ 	.byte	0x00, 0x00, 0x00, 0x00


//--------------------- .nv.info._ZN7cutlass13device_kernelINS_4gemm6kernel13GemmUniversalIN4cute5tupleIJiiiiEEENS1_10collective13CollectiveMmaINS1_37MainloopSm90TmaGmmaWarpSpecializedFP8ILi5ENS5_IJNS4_1CILi4EEESB_NSA_ILi1EEEEEENS1_35KernelTmaWarpSpecializedCooperativeEEENS5_IJNSA_ILi256EEENSA_ILi64EEENSA_ILi128EEEEEENS_12float_e4m3_tENS5_IJlSC_lEEESK_SL_NS4_8TiledMMAINS4_8MMA_AtomIJNS4_4SM904GMMA30MMA_64x64x32_F32E4M3E4M3_SS_TNILNSP_7ScaleInE1ELSR_1EEEEEENS4_6LayoutINS5_IJNSA_ILi2EEESC_SC_EEENS5_IJSC_NSA_ILi0EEESX_EEEEENS5_IJNS4_10UnderscoreES10_S10_EEEEENS4_23SM90_TMA_LOAD_MULTICASTENS4_14ComposedLayoutINS4_7SwizzleILi3ELi4ELi3EEENS4_18smem_ptr_flag_bitsILi8EEENSU_INS5_IJNSA_ILi8EEESI_EEENS5_IJSI_SC_EEEEEEEvNS4_8identityES13_S1D_vS1E_EENS_8epilogue10collective6detail29Sm90TmaWarpSpecializedAdapterINS1H_15DefaultEpilogueISK_SL_SL_NS1G_6thread17LinearCombinationISK_Li1EffLNS1L_9ScaleType4KindE0ELNS_15FloatRoundStyleE2ESK_EENS1_15EpilogueDefaultEEEEEvvEEEEvNT_6ParamsE --------------------------
	.section	.nv.info._ZN7cutlass13device_kernelINS_4gemm6kernel13GemmUniversalIN4cute5tupleIJiiiiEEENS1_10collective13CollectiveMmaINS1_37MainloopSm90TmaGmmaWarpSpecializedFP8ILi5ENS5_IJNS4_1CILi4EEESB_NSA_ILi1EEEEEENS1_35KernelTmaWarpSpecializedCooperativeEEENS5_IJNSA_ILi256EEENSA_ILi64EEENSA_ILi128EEEEEENS_12float_e4m3_tENS5_IJlSC_lEEESK_SL_NS4_8TiledMMAINS4_8MMA_AtomIJNS4_4SM904GMMA30MMA_64x64x32_F32E4M3E4M3_SS_TNILNSP_7ScaleInE1ELSR_1EEEEEENS4_6LayoutINS5_IJNSA_ILi2EEESC_SC_EEENS5_IJSC_NSA_ILi0EEESX_EEEEENS5_IJNS4_10UnderscoreES10_S10_EEEEENS4_23SM90_TMA_LOAD_MULTICASTENS4_14ComposedLayoutINS4_7SwizzleILi3ELi4ELi3EEENS4_18smem_ptr_flag_bitsILi8EEENSU_INS5_IJNSA_ILi8EEESI_EEENS5_IJSI_SC_EEEEEEEvNS4_8identityES13_S1D_vS1E_EENS_8epilogue10collective6detail29Sm90TmaWarpSpecializedAdapterINS1H_15DefaultEpilogueISK_SL_SL_NS1G_6thread17LinearCombinationISK_Li1EffLNS1L_9ScaleType4KindE0ELNS_15FloatRoundStyleE2ESK_EENS1_15EpilogueDefaultEEEEEvvEEEEvNT_6ParamsE,"",@"SHT_CUDA_INFO"
	.sectionflags	@""
	.align	4


	//----- nvinfo : EIATTR_CUDA_API_VERSION
	.align		4
        /*0000*/ 	.byte	0x04, 0x37
        /*0002*/ 	.short	(.L_18 - .L_17)
.L_17:
        /*0004*/ 	.word	0x00000082


	//----- nvinfo : EIATTR_KPARAM_INFO
	.align		4
.L_18:
        /*0008*/ 	.byte	0x04, 0x17
        /*000a*/ 	.short	(.L_20 - .L_19)
.L_19:
        /*000c*/ 	.word	0x00000000
        /*0010*/ 	.short	0x0000
        /*0012*/ 	.short	0x0070
        /*0014*/ 	.byte	0x00, 0xf0, 0x01, 0x10


	//----- nvinfo : EIATTR_SPARSE_MMA_MASK
	.align		4
.L_20:
        /*0018*/ 	.byte	0x03, 0x50
        /*001a*/ 	.short	0x0000


	//----- nvinfo : EIATTR_MAXREG_COUNT
	.align		4
        /*001c*/ 	.byte	0x03, 0x1b
        /*001e*/ 	.short	0x00a8


	//----- nvinfo : EIATTR_NUM_BARRIERS
	.align		4
        /*0020*/ 	.byte	0x02, 0x4c
        /*0022*/ 	.byte	0x01
	.zero		1


	//----- nvinfo : EIATTR_MERCURY_ISA_VERSION
	.align		4
        /*0024*/ 	.byte	0x03, 0x5f
        /*0026*/ 	.short	0x0101


	//----- nvinfo : EIATTR_INT_WARP_WIDE_INSTR_OFFSETS
	.align		4
        /*0028*/ 	.byte	0x04, 0x31
        /*002a*/ 	.short	(.L_22 - .L_21)


	//   ....[0]....
.L_21:
        /*002c*/ 	.word	0x000004b0


	//   ....[1]....
        /*0030*/ 	.word	0x000004d0


	//   ....[2]....
        /*0034*/ 	.word	0x00000690


	//----- nvinfo : EIATTR_COOP_GROUP_MASK_REGIDS
	.align		4
.L_22:
        /*0038*/ 	.byte	0x04, 0x29
        /*003a*/ 	.short	(.L_24 - .L_23)


	//   ....[0]....
.L_23:
        /*003c*/ 	.word	0xffffffff


	//   ....[1]....
        /*0040*/ 	.word	0xffffffff


	//   ....[2]....
        /*0044*/ 	.word	0xffffffff


	//   ....[3]....
        /*0048*/ 	.word	0xffffffff


	//   ....[4]....
        /*004c*/ 	.word	0xffffffff


	//   ....[5]....
        /*0050*/ 	.word	0xffffffff


	//----- nvinfo : EIATTR_COOP_GROUP_INSTR_OFFSETS
	.align		4
.L_24:
        /*0054*/ 	.byte	0x04, 0x28
        /*0056*/ 	.short	(.L_26 - .L_25)


	//   ....[0]....
.L_25:
        /*0058*/ 	.word	0x00000060


	//   ....[1]....
        /*005c*/ 	.word	0x00000070


	//   ....[2]....
        /*0060*/ 	.word	0x00000130


	//   ....[3]....
        /*0064*/ 	.word	0x000002f0


	//   ....[4]....
        /*0068*/ 	.word	0x00000830


	//   ....[5]....
        /*006c*/ 	.word	0x000012b0


	//----- nvinfo : EIATTR_REG_RECONFIG
	.align		4
.L_26:
        /*0070*/ 	.byte	0x01, 0x54
	.zero		2


	//----- nvinfo : EIATTR_MBARRIER_INSTR_OFFSETS
	.align		4
        /*0074*/ 	.byte	0x04, 0x39
        /*0076*/ 	.short	(.L_28 - .L_27)


	//   ....[0]....
.L_27:
        /*0078*/ 	.word	0x00000230
        /*007c*/ 	.word	0x000000ff
        /*0080*/ 	.word	0x00000000
        /*0084*/ 	.short	0x0100
        /*0086*/ 	.byte	0x08
	.zero		1


	//   ....[1]....
        /*0088*/ 	.word	0x00000240
        /*008c*/ 	.word	0x000000ff
        /*0090*/ 	.word	0x00000028
        /*0094*/ 	.short	0x0100
        /*0096*/ 	.byte	0x08
	.zero		1


	//   ....[2]....
        /*0098*/ 	.word	0x00000250
        /*009c*/ 	.word	0x000000ff
        /*00a0*/ 	.word	0x00000008
        /*00a4*/ 	.short	0x0100
        /*00a6*/ 	.byte	0x08
	.zero		1


	//   ....[3]....
        /*00a8*/ 	.word	0x00000260
        /*00ac*/ 	.word	0x000000ff
        /*00b0*/ 	.word	0x00000030
        /*00b4*/ 	.short	0x0100
        /*00b6*/ 	.byte	0x08
	.zero		1


	//   ....[4]....
        /*00b8*/ 	.word	0x00000270
        /*00bc*/ 	.word	0x000000ff
        /*00c0*/ 	.word	0x00000010
        /*00c4*/ 	.short	0x0100
        /*00c6*/ 	.byte	0x08
	.zero		1


	//   ....[5]....
        /*00c8*/ 	.word	0x00000280
        /*00cc*/ 	.word	0x000000ff
        /*00d0*/ 	.word	0x00000038
        /*00d4*/ 	.short	0x0100
        /*00d6*/ 	.byte	0x08
	.zero		1


	//   ....[6]....
        /*00d8*/ 	.word	0x00000290
        /*00dc*/ 	.word	0x000000ff
        /*00e0*/ 	.word	0x00000018
        /*00e4*/ 	.short	0x0100
        /*00e6*/ 	.byte	0x08
	.zero		1


	//   ....[7]....
        /*00e8*/ 	.word	0x000002a0
        /*00ec*/ 	.word	0x000000ff
        /*00f0*/ 	.word	0x00000040
        /*00f4*/ 	.short	0x0100
        /*00f6*/ 	.byte	0x08
	.zero		1


	//   ....[8]....
        /*00f8*/ 	.word	0x000002b0
        /*00fc*/ 	.word	0x000000ff
        /*0100*/ 	.word	0x00000020
        /*0104*/ 	.short	0x0100
        /*0106*/ 	.byte	0x08
	.zero		1


	//   ....[9]....
        /*0108*/ 	.word	0x000002c0
        /*010c*/ 	.word	0x000000ff
        /*0110*/ 	.word	0x00000048
        /*0114*/ 	.short	0x0100
        /*0116*/ 	.byte	0x08
	.zero		1


	//   ....[10]....
        /*0118*/ 	.word	0x00000720
        /*011c*/ 	.word	0x000000ff
        /*0120*/ 	.word	0x00000060
        /*0124*/ 	.short	0x0100
        /*0126*/ 	.byte	0x06
	.zero		1


	//   ....[11]....
        /*0128*/ 	.word	0x000007a0
        /*012c*/ 	.word	0x000000ff
        /*0130*/ 	.word	0x00000068
        /*0134*/ 	.short	0x0100
        /*0136*/ 	.byte	0x06
	.zero		1


	//   ....[12]....
        /*0138*/ 	.word	0x000017e0
        /*013c*/ 	.word	0x000000ff
        /*0140*/ 	.word	0x00000000
        /*0144*/ 	.short	0x010a
        /*0146*/ 	.byte	0x06
	.zero		1


	//   ....[13]....
        /*0148*/ 	.word	0x00001820
        /*014c*/ 	.word	0x000000ff
        /*0150*/ 	.word	0x00000000
        /*0154*/ 	.short	0x010a
        /*0156*/ 	.byte	0x06
	.zero		1


	//   ....[14]....
        /*0158*/ 	.word	0x00002310
        /*015c*/ 	.word	0x000000ff
        /*0160*/ 	.word	0x00000000
        /*0164*/ 	.short	0x010a
        /*0166*/ 	.byte	0x0d
	.zero		1


	//   ....[15]....
        /*0168*/ 	.word	0x00002350
        /*016c*/ 	.word	0x000000ff
        /*0170*/ 	.word	0x00000000
        /*0174*/ 	.short	0x010a
        /*0176*/ 	.byte	0x0d
	.zero		1


	//   ....[16]....
        /*0178*/ 	.word	0x00002b40
        /*017c*/ 	.word	0x0000000f
        /*0180*/ 	.word	0x00000000
        /*0184*/ 	.short	0x0101
        /*0186*/ 	.byte	0x3f
	.zero		1


	//   ....[17]....
        /*0188*/ 	.word	0x000031e0
        /*018c*/ 	.word	0x0000000c
        /*0190*/ 	.word	0x00000000
        /*0194*/ 	.short	0x0101
        /*0196*/ 	.byte	0x3f
	.zero		1


	//   ....[18]....
        /*0198*/ 	.word	0x00008d80
        /*019c*/ 	.word	0x00000014
        /*01a0*/ 	.word	0x00000028
        /*01a4*/ 	.short	0x010a
        /*01a6*/ 	.byte	0x3f
	.zero		1


	//   ....[19]....
        /*01a8*/ 	.word	0x00009120
        /*01ac*/ 	.word	0x00000008
        /*01b0*/ 	.word	0x00000068
        /*01b4*/ 	.short	0x0101
        /*01b6*/ 	.byte	0x3f
	.zero		1


	//   ....[20]....
        /*01b8*/ 	.word	0x00009840
        /*01bc*/ 	.word	0x00000006
        /*01c0*/ 	.word	0x00000000
        /*01c4*/ 	.short	0x010a
        /*01c6*/ 	.byte	0x3f
	.zero		1


	//   ....[21]....
        /*01c8*/ 	.word	0x000098c0
        /*01cc*/ 	.word	0x00000007
        /*01d0*/ 	.word	0x00000000
        /*01d4*/ 	.short	0x010a
        /*01d6*/ 	.byte	0x3f
	.zero		1


	//   ....[22]....
        /*01d8*/ 	.word	0x00009950
        /*01dc*/ 	.word	0x0000000a
        /*01e0*/ 	.word	0x00000000
        /*01e4*/ 	.short	0x010a
        /*01e6*/ 	.byte	0x3f
	.zero		1


	//   ....[23]....
        /*01e8*/ 	.word	0x000099e0
        /*01ec*/ 	.word	0x0000000b
        /*01f0*/ 	.word	0x00000000
        /*01f4*/ 	.short	0x010a
        /*01f6*/ 	.byte	0x3f
	.zero		1


	//   ....[24]....
        /*01f8*/ 	.word	0x00009a70
        /*01fc*/ 	.word	0x00000003
        /*0200*/ 	.word	0x00000000
        /*0204*/ 	.short	0x010a
        /*0206*/ 	.byte	0x3f
	.zero		1


	//   ....[25]....
        /*0208*/ 	.word	0x00009ae0
        /*020c*/ 	.word	0x0000000d
        /*0210*/ 	.word	0x00000000
        /*0214*/ 	.short	0x010a
        /*0216*/ 	.byte	0x3f
	.zero		1


	//   ....[26]....
        /*0218*/ 	.word	0x00009b40
        /*021c*/ 	.word	0x0000000f
        /*0220*/ 	.word	0x00000000
        /*0224*/ 	.short	0x010a
        /*0226*/ 	.byte	0x3f
	.zero		1


	//   ....[27]....
        /*0228*/ 	.word	0x00009c10
        /*022c*/ 	.word	0x00000014
        /*0230*/ 	.word	0x00000028
        /*0234*/ 	.short	0x010a
        /*0236*/ 	.byte	0x3f
	.zero		1


	//   ....[28]....
        /*0238*/ 	.word	0x00009ce0
        /*023c*/ 	.word	0x00000006
        /*0240*/ 	.word	0x00000000
        /*0244*/ 	.short	0x010a
        /*0246*/ 	.byte	0x3f
	.zero		1


	//   ....[29]....
        /*0248*/ 	.word	0x00009d30
        /*024c*/ 	.word	0x00000007
        /*0250*/ 	.word	0x00000000
        /*0254*/ 	.short	0x010a
        /*0256*/ 	.byte	0x3f
	.zero		1


	//   ....[30]....
        /*0258*/ 	.word	0x00009d80
        /*025c*/ 	.word	0x0000000a
        /*0260*/ 	.word	0x00000000
        /*0264*/ 	.short	0x010a
        /*0266*/ 	.byte	0x3f
	.zero		1


	//   ....[31]....
        /*0268*/ 	.word	0x00009dd0
        /*026c*/ 	.word	0x0000000b
        /*0270*/ 	.word	0x00000000
        /*0274*/ 	.short	0x010a
        /*0276*/ 	.byte	0x3f
	.zero		1


	//----- nvinfo : EIATTR_NUM_MBARRIERS
	.align		4
.L_28:
        /*0278*/ 	.byte	0x03, 0x38
        /*027a*/ 	.short	0x000c


	//----- nvinfo : EIATTR_EXIT_INSTR_OFFSETS
	.align		4
        /*027c*/ 	.byte	0x04, 0x1c
        /*027e*/ 	.short	(.L_30 - .L_29)


	//   ....[0]....
.L_29:
        /*0280*/ 	.word	0x00000990


	//   ....[1]....
        /*0284*/ 	.word	0x00001180


	//   ....[2]....
        /*0288*/ 	.word	0x00008370


	//   ....[3]....
        /*028c*/ 	.word	0x000088d0


	//   ....[4]....
        /*0290*/ 	.word	0x00009ac0


	//----- nvinfo : EIATTR_MAX_THREADS
	.align		4
.L_30:
        /*0294*/ 	.byte	0x04, 0x05
        /*0296*/ 	.short	(.L_32 - .L_31)
.L_31:
        /*0298*/ 	.word	0x00000180
        /*029c*/ 	.word	0x00000001
        /*02a0*/ 	.word	0x00000001


	//----- nvinfo : EIATTR_CRS_STACK_SIZE
	.align		4
.L_32:
        /*02a4*/ 	.byte	0x04, 0x1e
        /*02a6*/ 	.short	(.L_34 - .L_33)
.L_33:
        /*02a8*/ 	.word	0x00000000


	//----- nvinfo : EIATTR_CBANK_PARAM_SIZE
	.align		4
.L_34:
        /*02ac*/ 	.byte	0x03, 0x19
        /*02ae*/ 	.short	0x0470


	//----- nvinfo : EIATTR_PARAM_CBANK
	.align		4
        /*02b0*/ 	.byte	0x04, 0x0a
        /*02b2*/ 	.short	(.L_36 - .L_35)
	.align		4
.L_35:
        /*02b4*/ 	.word	index@(.nv.constant0._ZN7cutlass13device_kernelINS_4gemm6kernel13GemmUniversalIN4cute5tupleIJiiiiEEENS1_10collective13CollectiveMmaINS1_37MainloopSm90TmaGmmaWarpSpecializedFP8ILi5ENS5_IJNS4_1CILi4EEESB_NSA_ILi1EEEEEENS1_35KernelTmaWarpSpecializedCooperativeEEENS5_IJNSA_ILi256EEENSA_ILi64EEENSA_ILi128EEEEEENS_12float_e4m3_tENS5_IJlSC_lEEESK_SL_NS4_8TiledMMAINS4_8MMA_AtomIJNS4_4SM904GMMA30MMA_64x64x32_F32E4M3E4M3_SS_TNILNSP_7ScaleInE1ELSR_1EEEEEENS4_6LayoutINS5_IJNSA_ILi2EEESC_SC_EEENS5_IJSC_NSA_ILi0EEESX_EEEEENS5_IJNS4_10UnderscoreES10_S10_EEEEENS4_23SM90_TMA_LOAD_MULTICASTENS4_14ComposedLayoutINS4_7SwizzleILi3ELi4ELi3EEENS4_18smem_ptr_flag_bitsILi8EEENSU_INS5_IJNSA_ILi8EEESI_EEENS5_IJSI_SC_EEEEEEEvNS4_8identityES13_S1D_vS1E_EENS_8epilogue10collective6detail29Sm90TmaWarpSpecializedAdapterINS1H_15DefaultEpilogueISK_SL_SL_NS1G_6thread17LinearCombinationISK_Li1EffLNS1L_9ScaleType4KindE0ELNS_15FloatRoundStyleE2ESK_EENS1_15EpilogueDefaultEEEEEvvEEEEvNT_6ParamsE)
        /*02b8*/ 	.short	0x0210
        /*02ba*/ 	.short	0x0470


	//----- nvinfo : EIATTR_SW_WAR
	.align		4
.L_36:
        /*02bc*/ 	.byte	0x04, 0x36
        /*02be*/ 	.short	(.L_38 - .L_37)
.L_37:
        /*02c0*/ 	.word	0x00000008
.L_38:


//--------------------- .nv.callgraph             --------------------------
	.section	.nv.callgraph,"",@"SHT_CUDA_CALLGRAPH"
	.align	4
	.sectionentsize	8
	.align		4
        /*0000*/ 	.word	0x00000000
	.align		4
        /*0004*/ 	.word	0xffffffff
	.align		4
        /*0008*/ 	.word	0x00000000
	.align		4
        /*000c*/ 	.word	0xfffffffe
	.align		4
        /*0010*/ 	.word	0x00000000
	.align		4
        /*0014*/ 	.word	0xfffffffd
	.align		4
        /*0018*/ 	.word	0x00000000
	.align		4
        /*001c*/ 	.word	0xfffffffc


//--------------------- .nv.constant4             --------------------------
	.section	.nv.constant4,"a",@progbits
	.align	8
	.align		8
.nv.constant4:
        /*0000*/ 	.dword	_ZN40_INTERNAL_07ff18bb_4_k_cu_3ee501c1_275204cuda3std3__45__cpo5beginE
	.align		8
        /*0008*/ 	.dword	_ZN40_INTERNAL_07ff18bb_4_k_cu_3ee501c1_275204cuda3std3__45__cpo3endE
	.align		8
        /*0010*/ 	.dword	_ZN40_INTERNAL_07ff18bb_4_k_cu_3ee501c1_275204cuda3std3__45__cpo6cbeginE
	.align		8
        /*0018*/ 	.dword	_ZN40_INTERNAL_07ff18bb_4_k_cu_3ee501c1_275204cuda3std3__45__cpo4cendE
	.align		8
        /*0020*/ 	.dword	_ZN40_INTERNAL_07ff18bb_4_k_cu_3ee501c1_275204cuda3std3__442_GLOBAL__N__07ff18bb_4_k_cu_3ee501c1_275206ignoreE
	.align		8
        /*0028*/ 	.dword	_ZN40_INTERNAL_07ff18bb_4_k_cu_3ee501c1_275204cuda3std3__419piecewise_constructE
	.align		8
        /*0030*/ 	.dword	_ZN40_INTERNAL_07ff18bb_4_k_cu_3ee501c1_275204cuda3std3__48in_placeE
	.align		8
        /*0038*/ 	.dword	_ZN40_INTERNAL_07ff18bb_4_k_cu_3ee501c1_275204cuda3std6ranges3__45__cpo4swapE
	.align		8
        /*0040*/ 	.dword	_ZN40_INTERNAL_07ff18bb_4_k_cu_3ee501c1_275204cuda3std6ranges3__45__cpo9iter_moveE
	.align		8
        /*0048*/ 	.dword	_ZN40_INTERNAL_07ff18bb_4_k_cu_3ee501c1_275204cute7productE
	.align		8
        /*0050*/ 	.dword	_ZN40_INTERNAL_07ff18bb_4_k_cu_3ee501c1_275204cute1_E


//--------------------- .text._ZN7cutlass13device_kernelINS_4gemm6kernel13GemmUniversalIN4cute5tupleIJiiiiEEENS1_10collective13CollectiveMmaINS1_37MainloopSm90TmaGmmaWarpSpecializedFP8ILi5ENS5_IJNS4_1CILi4EEESB_NSA_ILi1EEEEEENS1_35KernelTmaWarpSpecializedCooperativeEEENS5_IJNSA_ILi256EEENSA_ILi64EEENSA_ILi128EEEEEENS_12float_e4m3_tENS5_IJlSC_lEEESK_SL_NS4_8TiledMMAINS4_8MMA_AtomIJNS4_4SM904GMMA30MMA_64x64x32_F32E4M3E4M3_SS_TNILNSP_7ScaleInE1ELSR_1EEEEEENS4_6LayoutINS5_IJNSA_ILi2EEESC_SC_EEENS5_IJSC_NSA_ILi0EEESX_EEEEENS5_IJNS4_10UnderscoreES10_S10_EEEEENS4_23SM90_TMA_LOAD_MULTICASTENS4_14ComposedLayoutINS4_7SwizzleILi3ELi4ELi3EEENS4_18smem_ptr_flag_bitsILi8EEENSU_INS5_IJNSA_ILi8EEESI_EEENS5_IJSI_SC_EEEEEEEvNS4_8identityES13_S1D_vS1E_EENS_8epilogue10collective6detail29Sm90TmaWarpSpecializedAdapterINS1H_15DefaultEpilogueISK_SL_SL_NS1G_6thread17LinearCombinationISK_Li1EffLNS1L_9ScaleType4KindE0ELNS_15FloatRoundStyleE2ESK_EENS1_15EpilogueDefaultEEEEEvvEEEEvNT_6ParamsE --------------------------
	.section	.text._ZN7cutlass13device_kernelINS_4gemm6kernel13GemmUniversalIN4cute5tupleIJiiiiEEENS1_10collective13CollectiveMmaINS1_37MainloopSm90TmaGmmaWarpSpecializedFP8ILi5ENS5_IJNS4_1CILi4EEESB_NSA_ILi1EEEEEENS1_35KernelTmaWarpSpecializedCooperativeEEENS5_IJNSA_ILi256EEENSA_ILi64EEENSA_ILi128EEEEEENS_12float_e4m3_tENS5_IJlSC_lEEESK_SL_NS4_8TiledMMAINS4_8MMA_AtomIJNS4_4SM904GMMA30MMA_64x64x32_F32E4M3E4M3_SS_TNILNSP_7ScaleInE1ELSR_1EEEEEENS4_6LayoutINS5_IJNSA_ILi2EEESC_SC_EEENS5_IJSC_NSA_ILi0EEESX_EEEEENS5_IJNS4_10UnderscoreES10_S10_EEEEENS4_23SM90_TMA_LOAD_MULTICASTENS4_14ComposedLayoutINS4_7SwizzleILi3ELi4ELi3EEENS4_18smem_ptr_flag_bitsILi8EEENSU_INS5_IJNSA_ILi8EEESI_EEENS5_IJSI_SC_EEEEEEEvNS4_8identityES13_S1D_vS1E_EENS_8epilogue10collective6detail29Sm90TmaWarpSpecializedAdapterINS1H_15DefaultEpilogueISK_SL_SL_NS1G_6thread17LinearCombinationISK_Li1EffLNS1L_9ScaleType4KindE0ELNS_15FloatRoundStyleE2ESK_EENS1_15EpilogueDefaultEEEEEvvEEEEvNT_6ParamsE,"ax",@progbits
	.align	128
.text._ZN7cutlass13device_kernelINS_4gemm6kernel13GemmUniversalIN4cute5tupleIJiiiiEEENS1_10collective13CollectiveMmaINS1_37MainloopSm90TmaGmmaWarpSpecializedFP8ILi5ENS5_IJNS4_1CILi4EEESB_NSA_ILi1EEEEEENS1_35KernelTmaWarpSpecializedCooperativeEEENS5_IJNSA_ILi256EEENSA_ILi64EEENSA_ILi128EEEEEENS_12float_e4m3_tENS5_IJlSC_lEEESK_SL_NS4_8TiledMMAINS4_8MMA_AtomIJNS4_4SM904GMMA30MMA_64x64x32_F32E4M3E4M3_SS_TNILNSP_7ScaleInE1ELSR_1EEEEEENS4_6LayoutINS5_IJNSA_ILi2EEESC_SC_EEENS5_IJSC_NSA_ILi0EEESX_EEEEENS5_IJNS4_10UnderscoreES10_S10_EEEEENS4_23SM90_TMA_LOAD_MULTICASTENS4_14ComposedLayoutINS4_7SwizzleILi3ELi4ELi3EEENS4_18smem_ptr_flag_bitsILi8EEENSU_INS5_IJNSA_ILi8EEESI_EEENS5_IJSI_SC_EEEEEEEvNS4_8identityES13_S1D_vS1E_EENS_8epilogue10collective6detail29Sm90TmaWarpSpecializedAdapterINS1H_15DefaultEpilogueISK_SL_SL_NS1G_6thread17LinearCombinationISK_Li1EffLNS1L_9ScaleType4KindE0ELNS_15FloatRoundStyleE2ESK_EENS1_15EpilogueDefaultEEEEEvvEEEEvNT_6ParamsE:
        .type           _ZN7cutlass13device_kernelINS_4gemm6kernel13GemmUniversalIN4cute5tupleIJiiiiEEENS1_10collective13CollectiveMmaINS1_37MainloopSm90TmaGmmaWarpSpecializedFP8ILi5ENS5_IJNS4_1CILi4EEESB_NSA_ILi1EEEEEENS1_35KernelTmaWarpSpecializedCooperativeEEENS5_IJNSA_ILi256EEENSA_ILi64EEENSA_ILi128EEEEEENS_12float_e4m3_tENS5_IJlSC_lEEESK_SL_NS4_8TiledMMAINS4_8MMA_AtomIJNS4_4SM904GMMA30MMA_64x64x32_F32E4M3E4M3_SS_TNILNSP_7ScaleInE1ELSR_1EEEEEENS4_6LayoutINS5_IJNSA_ILi2EEESC_SC_EEENS5_IJSC_NSA_ILi0EEESX_EEEEENS5_IJNS4_10UnderscoreES10_S10_EEEEENS4_23SM90_TMA_LOAD_MULTICASTENS4_14ComposedLayoutINS4_7SwizzleILi3ELi4ELi3EEENS4_18smem_ptr_flag_bitsILi8EEENSU_INS5_IJNSA_ILi8EEESI_EEENS5_IJSI_SC_EEEEEEEvNS4_8identityES13_S1D_vS1E_EENS_8epilogue10collective6detail29Sm90TmaWarpSpecializedAdapterINS1H_15DefaultEpilogueISK_SL_SL_NS1G_6thread17LinearCombinationISK_Li1EffLNS1L_9ScaleType4KindE0ELNS_15FloatRoundStyleE2ESK_EENS1_15EpilogueDefaultEEEEEvvEEEEvNT_6ParamsE,@function
        .size           _ZN7cutlass13device_kernelINS_4gemm6kernel13GemmUniversalIN4cute5tupleIJiiiiEEENS1_10collective13CollectiveMmaINS1_37MainloopSm90TmaGmmaWarpSpecializedFP8ILi5ENS5_IJNS4_1CILi4EEESB_NSA_ILi1EEEEEENS1_35KernelTmaWarpSpecializedCooperativeEEENS5_IJNSA_ILi256EEENSA_ILi64EEENSA_ILi128EEEEEENS_12float_e4m3_tENS5_IJlSC_lEEESK_SL_NS4_8TiledMMAINS4_8MMA_AtomIJNS4_4SM904GMMA30MMA_64x64x32_F32E4M3E4M3_SS_TNILNSP_7ScaleInE1ELSR_1EEEEEENS4_6LayoutINS5_IJNSA_ILi2EEESC_SC_EEENS5_IJSC_NSA_ILi0EEESX_EEEEENS5_IJNS4_10UnderscoreES10_S10_EEEEENS4_23SM90_TMA_LOAD_MULTICASTENS4_14ComposedLayoutINS4_7SwizzleILi3ELi4ELi3EEENS4_18smem_ptr_flag_bitsILi8EEENSU_INS5_IJNSA_ILi8EEESI_EEENS5_IJSI_SC_EEEEEEEvNS4_8identityES13_S1D_vS1E_EENS_8epilogue10collective6detail29Sm90TmaWarpSpecializedAdapterINS1H_15DefaultEpilogueISK_SL_SL_NS1G_6thread17LinearCombinationISK_Li1EffLNS1L_9ScaleType4KindE0ELNS_15FloatRoundStyleE2ESK_EENS1_15EpilogueDefaultEEEEEvvEEEEvNT_6ParamsE,(.L_x_208 - _ZN7cutlass13device_kernelINS_4gemm6kernel13GemmUniversalIN4cute5tupleIJiiiiEEENS1_10collective13CollectiveMmaINS1_37MainloopSm90TmaGmmaWarpSpecializedFP8ILi5ENS5_IJNS4_1CILi4EEESB_NSA_ILi1EEEEEENS1_35KernelTmaWarpSpecializedCooperativeEEENS5_IJNSA_ILi256EEENSA_ILi64EEENSA_ILi128EEEEEENS_12float_e4m3_tENS5_IJlSC_lEEESK_SL_NS4_8TiledMMAINS4_8MMA_AtomIJNS4_4SM904GMMA30MMA_64x64x32_F32E4M3E4M3_SS_TNILNSP_7ScaleInE1ELSR_1EEEEEENS4_6LayoutINS5_IJNSA_ILi2EEESC_SC_EEENS5_IJSC_NSA_ILi0EEESX_EEEEENS5_IJNS4_10UnderscoreES10_S10_EEEEENS4_23SM90_TMA_LOAD_MULTICASTENS4_14ComposedLayoutINS4_7SwizzleILi3ELi4ELi3EEENS4_18smem_ptr_flag_bitsILi8EEENSU_INS5_IJNSA_ILi8EEESI_EEENS5_IJSI_SC_EEEEEEEvNS4_8identityES13_S1D_vS1E_EENS_8epilogue10collective6detail29Sm90TmaWarpSpecializedAdapterINS1H_15DefaultEpilogueISK_SL_SL_NS1G_6thread17LinearCombinationISK_Li1EffLNS1L_9ScaleType4KindE0ELNS_15FloatRoundStyleE2ESK_EENS1_15EpilogueDefaultEEEEEvvEEEEvNT_6ParamsE)
        .other          _ZN7cutlass13device_kernelINS_4gemm6kernel13GemmUniversalIN4cute5tupleIJiiiiEEENS1_10collective13CollectiveMmaINS1_37MainloopSm90TmaGmmaWarpSpecializedFP8ILi5ENS5_IJNS4_1CILi4EEESB_NSA_ILi1EEEEEENS1_35KernelTmaWarpSpecializedCooperativeEEENS5_IJNSA_ILi256EEENSA_ILi64EEENSA_ILi128EEEEEENS_12float_e4m3_tENS5_IJlSC_lEEESK_SL_NS4_8TiledMMAINS4_8MMA_AtomIJNS4_4SM904GMMA30MMA_64x64x32_F32E4M3E4M3_SS_TNILNSP_7ScaleInE1ELSR_1EEEEEENS4_6LayoutINS5_IJNSA_ILi2EEESC_SC_EEENS5_IJSC_NSA_ILi0EEESX_EEEEENS5_IJNS4_10UnderscoreES10_S10_EEEEENS4_23SM90_TMA_LOAD_MULTICASTENS4_14ComposedLayoutINS4_7SwizzleILi3ELi4ELi3EEENS4_18smem_ptr_flag_bitsILi8EEENSU_INS5_IJNSA_ILi8EEESI_EEENS5_IJSI_SC_EEEEEEEvNS4_8identityES13_S1D_vS1E_EENS_8epilogue10collective6detail29Sm90TmaWarpSpecializedAdapterINS1H_15DefaultEpilogueISK_SL_SL_NS1G_6thread17LinearCombinationISK_Li1EffLNS1L_9ScaleType4KindE0ELNS_15FloatRoundStyleE2ESK_EENS1_15EpilogueDefaultEEEEEvvEEEEvNT_6ParamsE,@"STO_CUDA_ENTRY STV_DEFAULT"
_ZN7cutlass13device_kernelINS_4gemm6kernel13GemmUniversalIN4cute5tupleIJiiiiEEENS1_10collective13CollectiveMmaINS1_37MainloopSm90TmaGmmaWarpSpecializedFP8ILi5ENS5_IJNS4_1CILi4EEESB_NSA_ILi1EEEEEENS1_35KernelTmaWarpSpecializedCooperativeEEENS5_IJNSA_ILi256EEENSA_ILi64EEENSA_ILi128EEEEEENS_12float_e4m3_tENS5_IJlSC_lEEESK_SL_NS4_8TiledMMAINS4_8MMA_AtomIJNS4_4SM904GMMA30MMA_64x64x32_F32E4M3E4M3_SS_TNILNSP_7ScaleInE1ELSR_1EEEEEENS4_6LayoutINS5_IJNSA_ILi2EEESC_SC_EEENS5_IJSC_NSA_ILi0EEESX_EEEEENS5_IJNS4_10UnderscoreES10_S10_EEEEENS4_23SM90_TMA_LOAD_MULTICASTENS4_14ComposedLayoutINS4_7SwizzleILi3ELi4ELi3EEENS4_18smem_ptr_flag_bitsILi8EEENSU_INS5_IJNSA_ILi8EEESI_EEENS5_IJSI_SC_EEEEEEEvNS4_8identityES13_S1D_vS1E_EENS_8epilogue10collective6detail29Sm90TmaWarpSpecializedAdapterINS1H_15DefaultEpilogueISK_SL_SL_NS1G_6thread17LinearCombinationISK_Li1EffLNS1L_9ScaleType4KindE0ELNS_15FloatRoundStyleE2ESK_EENS1_15EpilogueDefaultEEEEEvvEEEEvNT_6ParamsE:
[----:B------:R-:W-:Y:S01]  /*0000*/  LDC R1, c[0x0][0x28] ;  /* 0x00000a00ff017b82 */ /* 0x000fe20000000800 */
[----:B------:R-:W0:Y:S01]  /*0010*/  S2R R0, SR_TID.X ;  /* 0x0000000000007919 */ /* 0x000e220000002100 */
[----:B------:R-:W-:Y:S01]  /*0020*/  ELECT P0, URZ, PT ;  /* 0x00000000003f782f */ /* 0x000fe20003800000 */
[----:B------:R-:W-:Y:S01]  /*0030*/  BSSY B0, `(.L_x_0) ;  /* 0x000000f000007945 */ /* 0x000fe20003800000 */
[--C-:B0-----:R-:W-:Y:S02]  /*0040*/  SHF.R.U32.HI R2, RZ, 0x5, R0.reuse ;  /* 0x00000005ff027819 */ /* 0x101fe40000011600 */
[----:B------:R-:W-:-:S03]  /*0050*/  SHF.R.U32.HI R3, RZ, 0x7, R0 ;  /* 0x00000007ff037819 */ /* 0x000fc60000011600 */
[----:B------:R-:W0:Y:S04]  /*0060*/  SHFL.IDX PT, R7, R2, RZ, 0x1f ;  /* 0x00001fff02077589 */ /* 0x000e2800000e0000 */
[----:B------:R-:W1:Y:S01]  /*0070*/  SHFL.IDX PT, R3, R3, RZ, 0x1f ;  /* 0x00001fff03037589 */ /* 0x000e6200000e0000 */
[----:B0-----:R-:W-:-:S13]  /*0080*/  ISETP.NE.OR P0, PT, R7, RZ, !P0 ;  /* 0x000000ff0700720c */ /* 0x001fda0004705670 */
[----:B-1----:R-:W-:Y:S05]  /*0090*/  @P0 BRA `(.L_x_1) ;  /* 0x0000000000200947 */ /* 0x002fea0003800000 */
[----:B------:R-:W-:Y:S02]  /*00a0*/  ULDC.64 UR4, c[0x0][0x198] ;  /* 0x0000660000047ab9 */ /* 0x000fe40000000a00 */
[----:B------:R-:W-:Y:S02]  /*00b0*/  UIADD3 UR6, UP0, UR4, 0xf0, URZ ;  /* 0x000000f004067890 */ /* 0x000fe4000ff1e03f */
[----:B------:R-:W-:Y:S02]  /*00c0*/  UIADD3 UR4, UP1, UR4, 0x1f0, URZ ;  /* 0x000001f004047890 */ /* 0x000fe4000ff3e03f */
[----:B------:R-:W-:Y:S02]  /*00d0*/  UIADD3.X UR7, URZ, UR5, URZ, UP0, !UPT ;  /* 0x000000053f077290 */ /* 0x000fe400087fe43f */
[----:B------:R-:W-:-:S07]  /*00e0*/  UIADD3.X UR5, URZ, UR5, URZ, UP1, !UPT ;  /* 0x000000053f057290 */ /* 0x000fce0008ffe43f */
[----:B------:R0:W-:Y:S02]  /*00f0*/  UTMACCTL.PF [UR6] ;  /* 0x00000000060079b9 */ /* 0x0001e40008040000 */
[----:B------:R0:W-:Y:S02]  /*0100*/  UTMACCTL.PF [UR4] ;  /* 0x00000000040079b9 */ /* 0x0001e40008040000 */
[----:B0-----:R-:W-:Y:S01]  /*0110*/  NOP ;  /* 0x0000000000007918 */ /* 0x001fe20000000000 */
.L_x_1:
[----:B------:R-:W-:Y:S05]  /*0120*/  BSYNC B0 ;  /* 0x0000000000007941 */ /* 0x000fea0003800000 */
.L_x_0:
[----:B------:R-:W0:Y:S02]  /*0130*/  SHFL.IDX PT, R4, R2, RZ, 0x1f ;  /* 0x00001fff02047589 */ /* 0x000e2400000e0000 */
[----:B0-----:R-:W-:-:S13]  /*0140*/  ISETP.NE.AND P0, PT, R4, RZ, PT ;  /* 0x000000ff0400720c */ /* 0x001fda0003f05270 */
[----:B------:R-:W-:Y:S05]  /*0150*/  @P0 BRA `(.L_x_2) ;  /* 0x0000000000600947 */ /* 0x000fea0003800000 */
[----:B------:R-:W0:Y:S01]  /*0160*/  S2UR UR8, SR_CgaCtaId ;  /* 0x00000000000879c3 */ /* 0x000e220000008800 */
[----:B------:R-:W-:Y:S01]  /*0170*/  UMOV UR4, 0x400 ;  /* 0x0000040000047882 */ /* 0x000fe20000000000 */
[----:B------:R-:W-:Y:S01]  /*0180*/  UMOV UR5, 0x1 ;  /* 0x0000000100057882 */ /* 0x000fe20000000000 */
[----:B------:R-:W-:Y:S01]  /*0190*/  UMOV UR6, 0xe ;  /* 0x0000000e00067882 */ /* 0x000fe20000000000 */
[----:B------:R-:W-:Y:S01]  /*01a0*/  ELECT P0, URZ, PT ;  /* 0x00000000003f782f */ /* 0x000fe20003800000 */
[----:B------:R-:W-:-:S04]  /*01b0*/  UIADD3 UR6, -UR6, 0x100000, URZ ;  /* 0x0010000006067890 */ /* 0x000fc8000fffe13f */
[----:B------:R-:W-:Y:S02]  /*01c0*/  USHF.L.U32 UR7, UR6, 0xb, URZ ;  /* 0x0000000b06077899 */ /* 0x000fe4000800063f */
[----:B------:R-:W-:Y:S02]  /*01d0*/  USHF.L.U32 UR6, UR6, 0x1, URZ ;  /* 0x0000000106067899 */ /* 0x000fe4000800063f */
[----:B0-----:R-:W-:Y:S02]  /*01e0*/  ULEA UR8, UR8, UR4, 0x18 ;  /* 0x0000000408087291 */ /* 0x001fe4000f8ec03f */
[----:B------:R-:W-:-:S04]  /*01f0*/  UIADD3 UR4, -UR5, 0x100000, URZ ;  /* 0x0010000005047890 */ /* 0x000fc8000fffe13f */
[----:B------:R-:W-:Y:S02]  /*0200*/  USHF.L.U32 UR5, UR4, 0xb, URZ ;  /* 0x0000000b04057899 */ /* 0x000fe4000800063f */
[----:B------:R-:W-:Y:S01]  /*0210*/  USHF.L.U32 UR4, UR4, 0x1, URZ ;  /* 0x0000000104047899 */ /* 0x000fe2000800063f */
[----:B------:R-:W0:Y:S11]  /*0220*/  FENCE.VIEW.ASYNC.S ;  /* 0x00000000000073c6 */ /* 0x000e360000000000 */
[----:B0-----:R0:W1:Y:S01]  /*0230*/  SYNCS.EXCH.64 URZ, [UR8], UR4 ;  /* 0x00000004083f75b2 */ /* 0x0010620008000100 */
[----:B------:R0:W2:Y:S01]  /*0240*/  SYNCS.EXCH.64 URZ, [UR8+0x28], UR6 ;  /* 0x00002806083f75b2 */ /* 0x0000a20008000100 */
[----:B------:R0:W3:Y:S01]  /*0250*/  SYNCS.EXCH.64 URZ, [UR8+0x8], UR4 ;  /* 0x00000804083f75b2 */ /* 0x0000e20008000100 */
[----:B------:R0:W4:Y:S01]  /*0260*/  SYNCS.EXCH.64 URZ, [UR8+0x30], UR6 ;  /* 0x00003006083f75b2 */ /* 0x0001220008000100 */
[----:B------:R0:W0:Y:S01]  /*0270*/  SYNCS.EXCH.64 URZ, [UR8+0x10], UR4 ;  /* 0x00001004083f75b2 */ /* 0x0000220008000100 */
[----:B------:R0:W0:Y:S01]  /*0280*/  SYNCS.EXCH.64 URZ, [UR8+0x38], UR6 ;  /* 0x00003806083f75b2 */ /* 0x0000220008000100 */
[----:B------:R0:W0:Y:S01]  /*0290*/  SYNCS.EXCH.64 URZ, [UR8+0x18], UR4 ;  /* 0x00001804083f75b2 */ /* 0x0000220008000100 */
[----:B------:R0:W0:Y:S01]  /*02a0*/  SYNCS.EXCH.64 URZ, [UR8+0x40], UR6 ;  /* 0x00004006083f75b2 */ /* 0x0000220008000100 */
[----:B------:R0:W0:Y:S01]  /*02b0*/  SYNCS.EXCH.64 URZ, [UR8+0x20], UR4 ;  /* 0x00002004083f75b2 */ /* 0x0000220008000100 */
[----:B------:R0:W0:Y:S01]  /*02c0*/  SYNCS.EXCH.64 URZ, [UR8+0x48], UR6 ;  /* 0x00004806083f75b2 */ /* 0x0000220008000100 */
[----:B------:R-:W-:Y:S01]  /*02d0*/  NOP ;  /* 0x0000000000007918 */ /* 0x000fe20000000000 */
.L_x_2:
[----:B------:R-:W-:Y:S01]  /*02e0*/  SHF.R.S32.HI R5, RZ, 0x1f, R0 ;  /* 0x0000001fff057819 */ /* 0x000fe20000011400 */
[----:B------:R-:W5:Y:S01]  /*02f0*/  SHFL.IDX PT, R2, R2, RZ, 0x1f ;  /* 0x00001fff02027589 */ /* 0x000f6200000e0000 */
[----:B0-----:R-:W0:Y:S01]  /*0300*/  S2UR UR8, SR_CTAID.X ;  /* 0x00000000000879c3 */ /* 0x001e220000002500 */
[----:B------:R-:W-:Y:S02]  /*0310*/  ELECT P0, URZ, PT ;  /* 0x00000000003f782f */ /* 0x000fe40003800000 */
[----:B------:R-:W-:Y:S01]  /*0320*/  LEA.HI R5, R5, R0, RZ, 0x7 ;  /* 0x0000000005057211 */ /* 0x000fe200078f38ff */
[----:B------:R-:W1:Y:S01]  /*0330*/  S2R R8, SR_CTAID.Y ;  /* 0x0000000000087919 */ /* 0x000e620000002600 */
[----:B------:R-:W-:Y:S01]  /*0340*/  SHF.R.S32.HI R13, RZ, 0x1f, R4 ;  /* 0x0000001fff0d7819 */ /* 0x000fe20000011404 */
[----:B------:R-:W-:Y:S01]  /*0350*/  ULDC UR4, c[0x0][0x150] ;  /* 0x0000540000047ab9 */ /* 0x000fe20000000800 */
[----:B------:R-:W-:Y:S01]  /*0360*/  LOP3.LUT R5, R5, 0xffffff80, RZ, 0xc0, !PT ;  /* 0xffffff8005057812 */ /* 0x000fe200078ec0ff */
[----:B------:R-:W-:Y:S01]  /*0370*/  VIADD R16, R3, 0xffffffff ;  /* 0xffffffff03107836 */ /* 0x000fe20000000000 */
[----:B------:R-:W-:Y:S01]  /*0380*/  LEA.HI R13, R13, R4, RZ, 0x2 ;  /* 0x000000040d0d7211 */ /* 0x000fe200078f10ff */
[----:B------:R-:W2:Y:S01]  /*0390*/  LDC R12, c[0x0][0x144] ;  /* 0x00005100ff0c7b82 */ /* 0x000ea20000000800 */
[----:B------:R-:W-:Y:S01]  /*03a0*/  NOP ;  /* 0x0000000000007918 */ /* 0x000fe20000000000 */
[----:B------:R-:W-:Y:S01]  /*03b0*/  IMAD.IADD R5, R0, 0x1, -R5 ;  /* 0x0000000100057824 */ /* 0x000fe200078e0a05 */
[----:B------:R-:W-:Y:S01]  /*03c0*/  LOP3.LUT R13, R13, 0x3ffffffc, RZ, 0xc0, !PT ;  /* 0x3ffffffc0d0d7812 */ /* 0x000fe200078ec0ff */
[----:B------:R-:W-:Y:S01]  /*03d0*/  NOP ;  /* 0x0000000000007918 */ /* 0x000fe20000000000 */
[----:B------:R-:W-:-:S02]  /*03e0*/  ISETP.GE.U32.AND P6, PT, R16, 0x2, PT ;  /* 0x000000021000780c */ /* 0x000fc40003fc6070 */
[----:B------:R-:W-:Y:S01]  /*03f0*/  SHF.R.S32.HI R6, RZ, 0x1f, R5 ;  /* 0x0000001fff067819 */ /* 0x000fe20000011405 */
[----:B------:R-:W-:Y:S01]  /*0400*/  IMAD.IADD R4, R4, 0x1, -R13 ;  /* 0x0000000104047824 */ /* 0x000fe200078e0a0d */
[----:B------:R-:W3:Y:S01]  /*0410*/  LDC R14, c[0x0][0x140] ;  /* 0x00005000ff0e7b82 */ /* 0x000ee20000000800 */
[----:B------:R-:W-:Y:S02]  /*0420*/  ISETP.NE.AND P4, PT, R3, RZ, PT ;  /* 0x000000ff0300720c */ /* 0x000fe40003f85270 */
[----:B------:R-:W-:Y:S02]  /*0430*/  LEA.HI R6, R6, R5, RZ, 0x3 ;  /* 0x0000000506067211 */ /* 0x000fe400078f18ff */
[----:B-----5:R-:W-:Y:S02]  /*0440*/  ISETP.NE.OR P0, PT, R2, RZ, !P0 ;  /* 0x000000ff0200720c */ /* 0x020fe40004705670 */
[--C-:B------:R-:W-:Y:S02]  /*0450*/  SHF.R.S32.HI R2, RZ, 0x3, R6.reuse ;  /* 0x00000003ff027819 */ /* 0x100fe40000011406 */
[----:B------:R-:W-:-:S02]  /*0460*/  SHF.R.S32.HI R11, RZ, 0x1f, R6 ;  /* 0x0000001fff0b7819 */ /* 0x000fc40000011406 */
[----:B0-----:R-:W-:Y:S02]  /*0470*/  I2FP.F32.U32 R6, UR8 ;  /* 0x0000000800067c45 */ /* 0x001fe40008201000 */
[----:B------:R-:W-:-:S03]  /*0480*/  LEA.HI R11, R11, R2, RZ, 0x2 ;  /* 0x000000020b0b7211 */ /* 0x000fc600078f10ff */
[----:B------:R-:W-:Y:S01]  /*0490*/  FMUL R6, R6, UR4 ;  /* 0x0000000406067c20 */ /* 0x000fe20008400000 */
[----:B------:R-:W-:Y:S01]  /*04a0*/  LOP3.LUT R11, R11, 0xfffffffc, RZ, 0xc0, !PT ;  /* 0xfffffffc0b0b7812 */ /* 0x000fe200078ec0ff */
[----:B------:R-:W-:Y:S01]  /*04b0*/  VOTEU.ALL UP0, P0 ;  /* 0x00000000003f7886 */ /* 0x000fe20000000000 */
[----:B------:R-:W-:Y:S01]  /*04c0*/  ULDC UR4, c[0x0][0x154] ;  /* 0x0000550000047ab9 */ /* 0x000fe20000000800 */
[----:B------:R-:W-:Y:S02]  /*04d0*/  VOTEU.ALL UP1, P0 ;  /* 0x00000000003f7886 */ /* 0x000fe40000020000 */
[----:B------:R-:W-:Y:S01]  /*04e0*/  IMAD.IADD R11, R2, 0x1, -R11 ;  /* 0x00000001020b7824 */ /* 0x000fe200078e0a0b */
[----:B------:R-:W0:Y:S01]  /*04f0*/  F2I.U32.TRUNC.NTZ R6, R6 ;  /* 0x0000000600067305 */ /* 0x000e22000020f000 */
[----:B-1----:R-:W-:Y:S01]  /*0500*/  I2FP.F32.U32 R2, R8 ;  /* 0x0000000800027245 */ /* 0x002fe20000201000 */
[----:B------:R-:W1:Y:S01]  /*0510*/  @!UP0 S2UR UR7, SR_CgaCtaId ;  /* 0x00000000000789c3 */ /* 0x000e620000008800 */
[----:B------:R-:W-:Y:S01]  /*0520*/  IMAD R4, R4, 0x4, R11 ;  /* 0x0000000404047824 */ /* 0x000fe200078e020b */
[----:B------:R-:W-:Y:S01]  /*0530*/  @!UP0 UMOV UR6, 0x400 ;  /* 0x0000040000068882 */ /* 0x000fe20000000000 */
[----:B---3--:R-:W-:Y:S01]  /*0540*/  ISETP.EQ.U32.AND P2, PT, R14, 0x1, PT ;  /* 0x000000010e00780c */ /* 0x008fe20003f42070 */
[----:B------:R-:W-:Y:S01]  /*0550*/  FMUL R10, R2, UR4 ;  /* 0x00000004020a7c20 */ /* 0x000fe20008400000 */
[----:B------:R-:W-:Y:S01]  /*0560*/  SHF.R.S32.HI R2, RZ, 0x1f, R7 ;  /* 0x0000001fff027819 */ /* 0x000fe20000011407 */
[----:B------:R-:W-:Y:S01]  /*0570*/  UMOV UR4, 0x20 ;  /* 0x0000002000047882 */ /* 0x000fe20000000000 */
[----:B------:R-:W-:Y:S01]  /*0580*/  SHF.R.S32.HI R11, RZ, 0x1f, R4 ;  /* 0x0000001fff0b7819 */ /* 0x000fe20000011404 */
[----:B------:R-:W-:-:S04]  /*0590*/  @!UP0 UIADD3 UR4, -UR4, 0x100000, URZ ;  /* 0x0010000004048890 */ /* 0x000fc8000fffe13f */
[----:B------:R-:W-:Y:S02]  /*05a0*/  @!UP0 USHF.L.U32 UR5, UR4, 0xb, URZ ;  /* 0x0000000b04058899 */ /* 0x000fe4000800063f */
[----:B------:R-:W-:Y:S01]  /*05b0*/  @!UP0 USHF.L.U32 UR4, UR4, 0x1, URZ ;  /* 0x0000000104048899 */ /* 0x000fe2000800063f */
[----:B------:R-:W-:Y:S01]  /*05c0*/  LEA.HI R2, R2, R7, RZ, 0x2 ;  /* 0x0000000702027211 */ /* 0x000fe200078f10ff */
[----:B------:R-:W3:Y:S01]  /*05d0*/  F2I.U32.TRUNC.NTZ R10, R10 ;  /* 0x0000000a000a7305 */ /* 0x000ee2000020f000 */
[----:B------:R-:W-:Y:S01]  /*05e0*/  LEA.HI R11, R11, R4, RZ, 0x2 ;  /* 0x000000040b0b7211 */ /* 0x000fe200078f10ff */
[----:B0-----:R-:W-:Y:S01]  /*05f0*/  IMAD.MOV R13, RZ, RZ, -R6 ;  /* 0x000000ffff0d7224 */ /* 0x001fe200078e0a06 */
[----:B------:R-:W-:Y:S02]  /*0600*/  LOP3.LUT R2, R2, 0xfffffffc, RZ, 0xc0, !PT ;  /* 0xfffffffc02027812 */ /* 0x000fe400078ec0ff */
[----:B------:R-:W-:Y:S01]  /*0610*/  LOP3.LUT R11, R11, 0xfffffffc, RZ, 0xc0, !PT ;  /* 0xfffffffc0b0b7812 */ /* 0x000fe200078ec0ff */
[----:B--2---:R-:W-:-:S02]  /*0620*/  IMAD R12, R12, R13, UR8 ;  /* 0x000000080c0c7e24 */ /* 0x004fc4000f8e020d */
[----:B------:R-:W0:Y:S01]  /*0630*/  LDC R13, c[0x0][0x148] ;  /* 0x00005200ff0d7b82 */ /* 0x000e220000000800 */
[----:B------:R-:W-:Y:S02]  /*0640*/  IMAD.IADD R7, R7, 0x1, -R2 ;  /* 0x0000000107077824 */ /* 0x000fe400078e0a02 */
[C---:B------:R-:W-:Y:S01]  /*0650*/  IMAD.IADD R11, R4.reuse, 0x1, -R11 ;  /* 0x00000001040b7824 */ /* 0x040fe200078e0a0b */
[----:B-1----:R-:W-:Y:S01]  /*0660*/  @!UP0 ULEA UR6, UR7, UR6, 0x18 ;  /* 0x0000000607068291 */ /* 0x002fe2000f8ec03f */
[----:B---3--:R-:W-:Y:S01]  /*0670*/  IMAD.MOV R20, RZ, RZ, -R10 ;  /* 0x000000ffff147224 */ /* 0x008fe200078e0a0a */
[----:B------:R-:W-:Y:S01]  /*0680*/  ISETP.NE.AND P1, PT, R7, 0x3, PT ;  /* 0x000000030700780c */ /* 0x000fe20003f25270 */
[----:B------:R-:W-:Y:S01]  /*0690*/  VOTEU.ALL UP0, P0 ;  /* 0x00000000003f7886 */ /* 0x000fe20000000000 */
[----:B------:R-:W-:Y:S01]  /*06a0*/  ISETP.NE.AND P3, PT, R11, R12, PT ;  /* 0x0000000c0b00720c */ /* 0x000fe20003f65270 */
[----:B------:R-:W-:Y:S01]  /*06b0*/  IMAD.SHL.U32 R11, R4, 0x4, RZ ;  /* 0x00000004040b7824 */ /* 0x000fe200078e00ff */
[----:B------:R-:W-:Y:S01]  /*06c0*/  LOP3.LUT P0, RZ, R5, 0x7, RZ, 0xc0, !PT ;  /* 0x0000000705ff7812 */ /* 0x000fe2000780c0ff */
[----:B------:R-:W-:Y:S01]  /*06d0*/  IMAD.MOV.U32 R5, RZ, RZ, 0x1 ;  /* 0x00000001ff057424 */ /* 0x000fe200078e00ff */
[----:B------:R-:W-:-:S02]  /*06e0*/  ISETP.EQ.OR P1, PT, R7, RZ, !P1 ;  /* 0x000000ff0700720c */ /* 0x000fc40004f22670 */
[----:B------:R-:W-:Y:S02]  /*06f0*/  LOP3.LUT R6, R4, 0xc, R11, 0x78, !PT ;  /* 0x0000000c04067812 */ /* 0x000fe400078e780b */
[----:B------:R-:W-:Y:S01]  /*0700*/  ISETP.EQ.AND P1, PT, R3, RZ, P1 ;  /* 0x000000ff0300720c */ /* 0x000fe20000f22270 */
[----:B------:R-:W1:Y:S02]  /*0710*/  FENCE.VIEW.ASYNC.S ;  /* 0x00000000000073c6 */ /* 0x000e640000000000 */
[----:B-1----:R1:W2:Y:S01]  /*0720*/  @!UP0 SYNCS.EXCH.64 URZ, [UR6+0x60], UR4 ;  /* 0x00006004063f85b2 */ /* 0x0022a20008000100 */
[----:B------:R-:W-:Y:S02]  /*0730*/  ISETP.LT.U32.AND P0, PT, R6, 0x10, !P0 ;  /* 0x000000100600780c */ /* 0x000fe40004701070 */
[----:B------:R-:W-:Y:S02]  /*0740*/  SEL R4, RZ, 0x1, !P1 ;  /* 0x00000001ff047807 */ /* 0x000fe40004800000 */
[----:B------:R-:W-:Y:S01]  /*0750*/  @P3 SHF.R.S32.HI R11, RZ, 0x1f, R6 ;  /* 0x0000001fff0b3819 */ /* 0x000fe20000011406 */
[----:B0-----:R-:W-:Y:S01]  /*0760*/  IMAD R2, R13, R20, R8 ;  /* 0x000000140d027224 */ /* 0x001fe200078e0208 */
[----:B------:R-:W-:-:S02]  /*0770*/  SEL R4, R4, 0x2, P6 ;  /* 0x0000000204047807 */ /* 0x000fc40003000000 */
[----:B------:R-:W-:-:S04]  /*0780*/  @P3 LEA.HI R11, R11, R6, RZ, 0x2 ;  /* 0x000000060b0b3211 */ /* 0x000fc800078f10ff */
[----:B------:R-:W-:Y:S01]  /*0790*/  @P3 SHF.R.S32.HI R11, RZ, 0x2, R11 ;  /* 0x00000002ff0b3819 */ /* 0x000fe2000001140b */
[----:B------:R1:W0:Y:S03]  /*07a0*/  @!UP1 SYNCS.EXCH.64 URZ, [UR6+0x68], UR4 ;  /* 0x00006804063f95b2 */ /* 0x0002260008000100 */
[----:B------:R-:W-:Y:S01]  /*07b0*/  @P3 ISETP.NE.AND P5, PT, R11, R2, PT ;  /* 0x000000020b00320c */ /* 0x000fe20003fa5270 */
[----:B------:R-:W-:Y:S01]  /*07c0*/  NOP ;  /* 0x0000000000007918 */ /* 0x000fe20000000000 */
[----:B------:R-:W-:Y:S02]  /*07d0*/  SEL R2, RZ, 0x1, !P0 ;  /* 0x00000001ff027807 */ /* 0x000fe40004000000 */
[----:B------:R-:W-:-:S04]  /*07e0*/  @P3 SEL R5, RZ, 0x1, P5 ;  /* 0x00000001ff053807 */ /* 0x000fc80002800000 */
[----:B------:R-:W-:Y:S01]  /*07f0*/  LOP3.LUT R5, R5, R2, RZ, 0xc0, !PT ;  /* 0x0000000205057212 */ /* 0x000fe200078ec0ff */
[----:B-12---:R-:W-:Y:S06]  /*0800*/  @!P2 BRA `(.L_x_3) ;  /* 0x000000000008a947 */ /* 0x006fec0003800000 */
[----:B0---4-:R-:W-:Y:S01]  /*0810*/  UCGABAR_ARV ;  /* 0x00000000000079c7 */ /* 0x011fe20008000000 */
[----:B------:R-:W-:Y:S05]  /*0820*/  BRA `(.L_x_4) ;  /* 0x0000000000047947 */ /* 0x000fea0003800000 */
.L_x_3:
[----:B0---4-:R-:W-:Y:S01]  /*0830*/  NOP ;  /* 0x0000000000007918 */ /* 0x011fe20000000000 */
.L_x_4:
[----:B------:R-:W0:Y:S01]  /*0840*/  LDC R2, c[0x0][0x65c] ;  /* 0x00019700ff027b82 */ /* 0x000e220000000800 */
[----:B------:R-:W-:Y:S01]  /*0850*/  IMAD.MOV.U32 R3, RZ, RZ, RZ ;  /* 0x000000ffff037224 */ /* 0x000fe200078e00ff */
[----:B0-----:R-:W-:Y:S01]  /*0860*/  ISETP.NE.AND P3, PT, R2, 0x1, PT ;  /* 0x000000010200780c */ /* 0x001fe20003f65270 */
[----:B------:R-:W-:-:S12]  /*0870*/  IMAD.U32 R2, RZ, RZ, UR8 ;  /* 0x00000008ff027e24 */ /* 0x000fd8000f8e00ff */
[----:B------:R-:W0:Y:S01]  /*0880*/  @P3 LDC R15, c[0x0][0x10] ;  /* 0x00000400ff0f3b82 */ /* 0x000e220000000800 */
[----:B------:R-:W-:Y:S02]  /*0890*/  @P3 IMAD.MOV.U32 R9, RZ, RZ, RZ ;  /* 0x000000ffff093224 */ /* 0x000fe400078e00ff */
[----:B------:R-:W-:-:S05]  /*08a0*/  @P3 IMAD.MOV.U32 R17, RZ, RZ, RZ ;  /* 0x000000ffff113224 */ /* 0x000fca00078e00ff */
[----:B------:R-:W1:Y:S01]  /*08b0*/  @!P3 LDC R11, c[0x0][0xc] ;  /* 0x00000300ff0bbb82 */ /* 0x000e620000000800 */
[----:B0-----:R-:W-:-:S04]  /*08c0*/  @P3 IMAD.WIDE.U32 R14, R15, UR8, R8 ;  /* 0x000000080f0e3c25 */ /* 0x001fc8000f8e0008 */
[----:B-1----:R-:W-:-:S04]  /*08d0*/  @!P3 IMAD.WIDE.U32 R10, R8, R11, R2 ;  /* 0x0000000b080ab225 */ /* 0x002fc800078e0002 */
[----:B------:R-:W-:Y:S02]  /*08e0*/  @P3 IMAD.MOV.U32 R2, RZ, RZ, R14 ;  /* 0x000000ffff023224 */ /* 0x000fe400078e000e */
[----:B------:R-:W-:Y:S02]  /*08f0*/  @P3 IMAD.IADD R3, R15, 0x1, R17 ;  /* 0x000000010f033824 */ /* 0x000fe400078e0211 */
[----:B------:R-:W-:Y:S02]  /*0900*/  @!P3 IMAD.MOV.U32 R2, RZ, RZ, R10 ;  /* 0x000000ffff02b224 */ /* 0x000fe400078e000a */
[----:B------:R-:W-:Y:S01]  /*0910*/  @!P3 IMAD.MOV.U32 R3, RZ, RZ, R11 ;  /* 0x000000ffff03b224 */ /* 0x000fe200078e000b */
[----:B------:R-:W-:Y:S06]  /*0920*/  @!P2 BRA `(.L_x_5) ;  /* 0x00000000000ca947 */ /* 0x000fec0003800000 */
[----:B------:R-:W-:Y:S01]  /*0930*/  UCGABAR_WAIT ;  /* 0x0000000000007dc7 */ /* 0x000fe20008000000 */
[----:B------:R-:W-:Y:S01]  /*0940*/  CCTL.IVALL ;  /* 0x00000000ff00798f */ /* 0x000fe20002000000 */
[----:B------:R-:W-:Y:S05]  /*0950*/  BRA `(.L_x_6) ;  /* 0x0000000000047947 */ /* 0x000fea0003800000 */
.L_x_5:
[----:B------:R-:W-:Y:S06]  /*0960*/  BAR.SYNC.DEFER_BLOCKING 0x0 ;  /* 0x0000000000007b1d */ /* 0x000fec0000010000 */
.L_x_6:
[----:B------:R-:W-:Y:S05]  /*0970*/  @!P4 BRA `(.L_x_7) ;  /* 0x000000780080c947 */ /* 0x000fea0003800000 */
[----:B------:R-:W-:-:S13]  /*0980*/  ISETP.GT.U32.AND P0, PT, R16, 0x1, PT ;  /* 0x000000011000780c */ /* 0x000fda0003f04070 */
[----:B------:R-:W-:Y:S05]  /*0990*/  @P0 EXIT ;  /* 0x000000000000094d */ /* 0x000fea0003800000 */
[----:B------:R-:W-:Y:S01]  /*09a0*/  ULDC.64 UR4, c[0x0][0x650] ;  /* 0x0001940000047ab9 */ /* 0x000fe20000000a00 */
[----:B------:R-:W-:Y:S01]  /*09b0*/  PRMT R14, RZ, 0x7610, R14 ;  /* 0x00007610ff0e7816 */ /* 0x000fe2000000000e */
[----:B------:R-:W-:Y:S01]  /*09c0*/  IMAD.MOV.U32 R10, RZ, RZ, -0x1 ;  /* 0xffffffffff0a7424 */ /* 0x000fe200078e00ff */
[----:B------:R-:W-:Y:S01]  /*09d0*/  ISETP.GE.U32.AND P0, PT, R2, UR4, PT ;  /* 0x0000000402007c0c */ /* 0x000fe2000bf06070 */
[----:B------:R-:W-:Y:S02]  /*09e0*/  IMAD.MOV.U32 R11, RZ, RZ, -0x1 ;  /* 0xffffffffff0b7424 */ /* 0x000fe400078e00ff */
[----:B------:R-:W-:Y:S01]  /*09f0*/  IMAD.MOV.U32 R7, RZ, RZ, -0x1 ;  /* 0xffffffffff077424 */ /* 0x000fe200078e00ff */
[----:B------:R-:W-:-:S13]  /*0a00*/  ISETP.GE.U32.AND.EX P0, PT, R3, UR5, PT, P0 ;  /* 0x0000000503007c0c */ /* 0x000fda000bf06100 */
[----:B------:R-:W-:Y:S05]  /*0a10*/  @P0 BRA `(.L_x_8) ;  /* 0x0000000400280947 */ /* 0x000fea0003800000 */
[----:B------:R-:W0:Y:S01]  /*0a20*/  LDC.64 R22, c[0x0][0x628] ;  /* 0x00018a00ff167b82 */ /* 0x000e220000000a00 */
[----:B------:R-:W-:Y:S02]  /*0a30*/  IMAD.MOV.U32 R10, RZ, RZ, R2 ;  /* 0x000000ffff0a7224 */ /* 0x000fe400078e0002 */
[----:B------:R-:W-:-:S05]  /*0a40*/  IMAD.MOV.U32 R11, RZ, RZ, R3 ;  /* 0x000000ffff0b7224 */ /* 0x000fca00078e0003 */
[----:B------:R-:W1:Y:S08]  /*0a50*/  LDC R18, c[0x0][0x630] ;  /* 0x00018c00ff127b82 */ /* 0x000e700000000800 */
[----:B------:R-:W2:Y:S01]  /*0a60*/  LDC.64 R24, c[0x0][0x620] ;  /* 0x00018800ff187b82 */ /* 0x000ea20000000a00 */
[----:B0-----:R-:W-:-:S04]  /*0a70*/  ISETP.NE.U32.AND P0, PT, R22, RZ, PT ;  /* 0x000000ff1600720c */ /* 0x001fc80003f05070 */
[----:B------:R-:W-:-:S13]  /*0a80*/  ISETP.NE.AND.EX P0, PT, R23, RZ, PT, P0 ;  /* 0x000000ff1700720c */ /* 0x000fda0003f05300 */
[----:B-12---:R-:W-:Y:S05]  /*0a90*/  @!P0 BRA `(.L_x_9) ;  /* 0x0000000000288947 */ /* 0x006fea0003800000 */
[----:B------:R-:W0:Y:S02]  /*0aa0*/  LDC R7, c[0x0][0x634] ;  /* 0x00018d00ff077b82 */ /* 0x000e240000000800 */
[----:B0-----:R-:W-:-:S05]  /*0ab0*/  IADD3 R7, P0, R2, R7, RZ ;  /* 0x0000000702077210 */ /* 0x001fca0007f1e0ff */
[----:B------:R-:W-:-:S04]  /*0ac0*/  IMAD.X R19, RZ, RZ, R3, P0 ;  /* 0x000000ffff137224 */ /* 0x000fc800000e0603 */
[----:B------:R-:W-:-:S04]  /*0ad0*/  IMAD.WIDE.U32 R10, R19, R22, RZ ;  /* 0x00000016130a7225 */ /* 0x000fc800078e00ff */
[----:B------:R-:W-:-:S04]  /*0ae0*/  IMAD.WIDE.U32 R14, P0, R7, R23, R10 ;  /* 0x00000017070e7225 */ /* 0x000fc8000780000a */
[----:B------:R-:W-:-:S04]  /*0af0*/  IMAD.WIDE.U32 R10, R7, R22, RZ ;  /* 0x00000016070a7225 */ /* 0x000fc800078e00ff */
[----:B------:R-:W-:Y:S01]  /*0b00*/  IMAD.X R17, RZ, RZ, RZ, P0 ;  /* 0x000000ffff117224 */ /* 0x000fe200000e06ff */
[----:B------:R-:W-:Y:S01]  /*0b10*/  IADD3 RZ, P0, R11, R14, RZ ;  /* 0x0000000e0bff7210 */ /* 0x000fe20007f1e0ff */
[----:B------:R-:W-:-:S04]  /*0b20*/  IMAD.MOV.U32 R16, RZ, RZ, R15 ;  /* 0x000000ffff107224 */ /* 0x000fc800078e000f */
[----:B------:R-:W-:-:S08]  /*0b30*/  IMAD.WIDE.U32.X R10, R19, R23, R16, P0 ;  /* 0x00000017130a7225 */ /* 0x000fd000000e0410 */
.L_x_9:
[----:B------:R-:W0:Y:S01]  /*0b40*/  LDC.64 R26, c[0x0][0x640] ;  /* 0x00019000ff1a7b82 */ /* 0x000e220000000a00 */
[--C-:B------:R-:W-:Y:S01]  /*0b50*/  SHF.R.U64 R28, R10, R18, R11.reuse ;  /* 0x000000120a1c7219 */ /* 0x100fe2000000120b */
[----:B------:R-:W-:Y:S01]  /*0b60*/  IMAD R29, R13, R20, R8 ;  /* 0x000000140d1d7224 */ /* 0x000fe200078e0208 */
[----:B------:R-:W-:Y:S01]  /*0b70*/  SHF.R.U32.HI R7, RZ, R18, R11 ;  /* 0x00000012ff077219 */ /* 0x000fe2000001160b */
[----:B------:R-:W-:Y:S01]  /*0b80*/  IMAD.MOV.U32 R23, RZ, RZ, 0x1 ;  /* 0x00000001ff177424 */ /* 0x000fe200078e00ff */
[----:B------:R-:W-:-:S03]  /*0b90*/  IADD3 R9, P0, RZ, -R28, RZ ;  /* 0x8000001cff097210 */ /* 0x000fc60007f1e0ff */
[----:B------:R-:W1:Y:S02]  /*0ba0*/  LDC R16, c[0x0][0x618] ;  /* 0x00018600ff107b82 */ /* 0x000e640000000800 */
[----:B------:R-:W-:Y:S02]  /*0bb0*/  IMAD.X R7, RZ, RZ, ~R7, P0 ;  /* 0x000000ffff077224 */ /* 0x000fe400000e0e07 */
[----:B------:R-:W-:-:S04]  /*0bc0*/  IMAD.WIDE.U32 R10, R9, R24, R2 ;  /* 0x00000018090a7225 */ /* 0x000fc800078e0002 */
[----:B------:R-:W2:Y:S01]  /*0bd0*/  LDC R15, c[0x0][0x608] ;  /* 0x00018200ff0f7b82 */ /* 0x000ea20000000800 */
[----:B------:R-:W-:-:S04]  /*0be0*/  IMAD R14, R7, R24, RZ ;  /* 0x00000018070e7224 */ /* 0x000fc800078e02ff */
[----:B------:R-:W-:-:S03]  /*0bf0*/  IMAD R7, R9, R25, R14 ;  /* 0x0000001909077224 */ /* 0x000fc600078e020e */
[----:B------:R-:W3:Y:S01]  /*0c00*/  LDC R22, c[0x0][0x658] ;  /* 0x00019600ff167b82 */ /* 0x000ee20000000800 */
[----:B------:R-:W-:Y:S01]  /*0c10*/  IMAD.IADD R7, R11, 0x1, R7 ;  /* 0x000000010b077824 */ /* 0x000fe200078e0207 */
[----:B0-----:R-:W-:-:S04]  /*0c20*/  ISETP.NE.U32.AND P0, PT, R26, RZ, PT ;  /* 0x000000ff1a00720c */ /* 0x001fc80003f05070 */
[----:B------:R-:W-:Y:S02]  /*0c30*/  ISETP.NE.AND.EX P0, PT, R27, RZ, PT, P0 ;  /* 0x000000ff1b00720c */ /* 0x000fe40003f05300 */
[----:B------:R-:W0:Y:S01]  /*0c40*/  LDC R18, c[0x0][0x600] ;  /* 0x00018000ff127b82 */ /* 0x000e220000000800 */
[-CC-:B-1----:R-:W-:Y:S02]  /*0c50*/  SHF.R.U64 R19, R10, R16.reuse, R7.reuse ;  /* 0x000000100a137219 */ /* 0x182fe40000001207 */
[----:B------:R-:W-:Y:S01]  /*0c60*/  SHF.R.U32.HI R10, RZ, R16, R7 ;  /* 0x00000010ff0a7219 */ /* 0x000fe20000011607 */
[----:B------:R-:W-:-:S04]  /*0c70*/  IMAD.MOV.U32 R7, RZ, RZ, -0x1 ;  /* 0xffffffffff077424 */ /* 0x000fc800078e00ff */
[----:B------:R-:W1:Y:S01]  /*0c80*/  LDC R21, c[0x0][0x648] ;  /* 0x00019200ff157b82 */ /* 0x000e620000000800 */
[-CC-:B--2---:R-:W-:Y:S02]  /*0c90*/  SHF.R.U64 R16, R19, R15.reuse, R10.reuse ;  /* 0x0000000f13107219 */ /* 0x184fe4000000120a */
[----:B------:R-:W-:-:S05]  /*0ca0*/  SHF.R.U32.HI R9, RZ, R15, R10 ;  /* 0x0000000fff097219 */ /* 0x000fca000001160a */
[----:B------:R-:W2:Y:S01]  /*0cb0*/  LDC R24, c[0x0][0x638] ;  /* 0x00018e00ff187b82 */ /* 0x000ea20000000800 */
[-CC-:B---3--:R-:W-:Y:S02]  /*0cc0*/  SHF.R.U64 R20, R16, R22.reuse, R9.reuse ;  /* 0x0000001610147219 */ /* 0x188fe40000001209 */
[-C--:B------:R-:W-:Y:S02]  /*0cd0*/  SHF.L.U32 R7, R7, R22.reuse, RZ ;  /* 0x0000001607077219 */ /* 0x080fe400000006ff */
[----:B------:R-:W-:Y:S01]  /*0ce0*/  SHF.R.U32.HI R9, RZ, R22, R9 ;  /* 0x00000016ff097219 */ /* 0x000fe20000011609 */
[----:B------:R-:W-:Y:S01]  /*0cf0*/  IMAD.MOV.U32 R8, RZ, RZ, R20 ;  /* 0x000000ffff087224 */ /* 0x000fe200078e0014 */
[----:B------:R-:W-:Y:S01]  /*0d00*/  LOP3.LUT R13, RZ, R7, RZ, 0x33, !PT ;  /* 0x00000007ff0d7212 */ /* 0x000fe200078e33ff */
[----:B------:R-:W3:Y:S01]  /*0d10*/  LDC R25, c[0x0][0x610] ;  /* 0x00018400ff197b82 */ /* 0x000ee20000000800 */
[----:B------:R-:W-:Y:S05]  /*0d20*/  @!P0 BRA `(.L_x_10) ;  /* 0x0000000000288947 */ /* 0x000fea0003800000 */
[----:B------:R-:W4:Y:S02]  /*0d30*/  LDC R7, c[0x0][0x64c] ;  /* 0x00019300ff077b82 */ /* 0x000f240000000800 */
[----:B----4-:R-:W-:-:S05]  /*0d40*/  IADD3 R7, P0, R20, R7, RZ ;  /* 0x0000000714077210 */ /* 0x010fca0007f1e0ff */
        /* <DEDUP_REMOVED lines=8> */
.L_x_10:
[----:B-1----:R-:W-:Y:S01]  /*0dd0*/  SHF.R.U64 R9, R8, R21, R9 ;  /* 0x0000001508097219 */ /* 0x002fe20000001209 */
[----:B0-----:R-:W-:Y:S01]  /*0de0*/  VIADD R10, R18, 0xffffffff ;  /* 0xffffffff120a7836 */ /* 0x001fe20000000000 */
[----:B------:R-:W-:Y:S01]  /*0df0*/  SHF.L.U32 R7, R23, R22, RZ ;  /* 0x0000001617077219 */ /* 0x000fe200000006ff */
[----:B------:R-:W-:Y:S01]  /*0e00*/  IMAD.MOV.U32 R14, RZ, RZ, 0x1 ;  /* 0x00000001ff0e7424 */ /* 0x000fe200078e00ff */
[----:B------:R-:W-:Y:S01]  /*0e10*/  LOP3.LUT R8, R16, R13, RZ, 0xc0, !PT ;  /* 0x0000000d10087212 */ /* 0x000fe200078ec0ff */
[----:B------:R-:W-:Y:S01]  /*0e20*/  IMAD.MOV R11, RZ, RZ, -R9 ;  /* 0x000000ffff0b7224 */ /* 0x000fe200078e0a09 */
[----:B------:R-:W-:Y:S02]  /*0e30*/  SEL R12, R12, R29, !P3 ;  /* 0x0000001d0c0c7207 */ /* 0x000fe40005800000 */
[----:B------:R-:W-:Y:S01]  /*0e40*/  LOP3.LUT R10, R19, R10, RZ, 0xc0, !PT ;  /* 0x0000000a130a7212 */ /* 0x000fe200078ec0ff */
[----:B------:R-:W-:Y:S02]  /*0e50*/  IMAD R9, R7, R9, R8 ;  /* 0x0000000907097224 */ /* 0x000fe400078e0208 */
[----:B--2---:R-:W-:-:S02]  /*0e60*/  IMAD R7, R11, R24, R20 ;  /* 0x000000180b077224 */ /* 0x004fc400078e0214 */
[----:B---3--:R-:W-:Y:S02]  /*0e70*/  IMAD R12, R9, R25, R12 ;  /* 0x00000019090c7224 */ /* 0x008fe400078e020c */
[----:B------:R-:W-:-:S05]  /*0e80*/  IMAD R7, R7, R18, R10 ;  /* 0x0000001207077224 */ /* 0x000fca00078e020a */
[----:B------:R-:W-:Y:S02]  /*0e90*/  SEL R11, R7, R12, !P3 ;  /* 0x0000000c070b7207 */ /* 0x000fe40005800000 */
[----:B------:R-:W-:Y:S01]  /*0ea0*/  SEL R10, R12, R7, !P3 ;  /* 0x000000070c0a7207 */ /* 0x000fe20005800000 */
[----:B------:R-:W-:-:S07]  /*0eb0*/  IMAD.MOV.U32 R7, RZ, RZ, R28 ;  /* 0x000000ffff077224 */ /* 0x000fce00078e001c */
.L_x_8:
[----:B------:R-:W-:-:S08]  /*0ec0*/  NOP ;  /* 0x0000000000007918 */ /* 0x000fd00000000000 */
[----:B------:R-:W0:Y:S02]  /*0ed0*/  USETMAXREG.TRY_ALLOC.CTAPOOL UP0, 0xe8 ;  /* 0x000000e8000079c8 */ /* 0x000e240008000600 */
[----:B0-----:R-:W-:-:S13]  /*0ee0*/  PLOP3.LUT P0, PT, PT, PT, UP0, 0x80, 0x0 ;  /* 0x000000000000781c */ /* 0x001fda0003f0f008 */
[----:B------:R-:W-:Y:S05]  /*0ef0*/  @!P0 BRA `(.L_x_8) ;  /* 0xfffffffc00f08947 */ /* 0x000fea000383ffff */
[----:B------:R-:W-:Y:S01]  /*0f00*/  ULDC.64 UR4, c[0x0][0x598] ;  /* 0x0001660000047ab9 */ /* 0x000fe20000000a00 */
[----:B------:R-:W-:Y:S01]  /*0f10*/  ULDC.64 UR20, c[0x0][0x208] ;  /* 0x0000820000147ab9 */ /* 0x000fe20000000a00 */
[----:B------:R-:W-:-:S04]  /*0f20*/  ISETP.NE.U32.AND P0, PT, RZ, UR4, PT ;  /* 0x00000004ff007c0c */ /* 0x000fc8000bf05070 */
[----:B------:R-:W-:-:S13]  /*0f30*/  ISETP.NE.AND.EX P0, PT, RZ, UR5, PT, P0 ;  /* 0x00000005ff007c0c */ /* 0x000fda000bf05300 */
[----:B------:R-:W-:Y:S05]  /*0f40*/  @!P0 BRA `(.L_x_11) ;  /* 0x00000000001c8947 */ /* 0x000fea0003800000 */
[----:B------:R-:W0:Y:S02]  /*0f50*/  LDC.64 R8, c[0x0][0x598] ;  /* 0x00016600ff087b82 */ /* 0x000e240000000a00 */
[----:B0-----:R-:W2:Y:S02]  /*0f60*/  LDG.E.64 R8, desc[UR20][R8.64] ;  /* 0x0000001408087981 */ /* 0x001ea4000c1e1b00 */
[----:B--2---:R-:W-:-:S04]  /*0f70*/  ISETP.NE.U32.AND P0, PT, R8, RZ, PT ;  /* 0x000000ff0800720c */ /* 0x004fc80003f05070 */
[----:B------:R-:W-:-:S13]  /*0f80*/  ISETP.NE.AND.EX P0, PT, R9, RZ, PT, P0 ;  /* 0x000000ff0900720c */ /* 0x000fda0003f05300 */
[----:B------:R-:W-:Y:S05]  /*0f90*/  @!P0 BRA `(.L_x_11) ;  /* 0x0000000000088947 */ /* 0x000fea0003800000 */
[----:B------:R0:W5:Y:S01]  /*0fa0*/  LD.E R8, desc[UR20][R8.64] ;  /* 0x0000001408087980 */ /* 0x000162000c101900 */
[----:B------:R-:W-:Y:S05]  /*0fb0*/  BRA `(.L_x_12) ;  /* 0x0000000000207947 */ /* 0x000fea0003800000 */
.L_x_11:
[----:B------:R-:W-:Y:S02]  /*0fc0*/  ULDC.64 UR4, c[0x0][0x588] ;  /* 0x0001620000047ab9 */ /* 0x000fe40000000a00 */
[----:B------:R-:W-:-:S04]  /*0fd0*/  ISETP.NE.U32.AND P0, PT, RZ, UR4, PT ;  /* 0x00000004ff007c0c */ /* 0x000fc8000bf05070 */
[----:B------:R-:W-:-:S13]  /*0fe0*/  ISETP.NE.AND.EX P0, PT, RZ, UR5, PT, P0 ;  /* 0x00000005ff007c0c */ /* 0x000fda000bf05300 */
[----:B------:R-:W-:Y:S05]  /*0ff0*/  @!P0 BRA `(.L_x_13) ;  /* 0x00000000000c8947 */ /* 0x000fea0003800000 */
[----:B------:R-:W0:Y:S02]  /*1000*/  LDC.64 R8, c[0x0][0x588] ;  /* 0x00016200ff087b82 */ /* 0x000e240000000a00 */
[----:B0-----:R1:W5:Y:S01]  /*1010*/  LDG.E R8, desc[UR20][R8.64] ;  /* 0x0000001408087981 */ /* 0x001362000c1e1900 */
[----:B------:R-:W-:Y:S05]  /*1020*/  BRA `(.L_x_12) ;  /* 0x0000000000047947 */ /* 0x000fea0003800000 */
.L_x_13:
[----:B------:R-:W2:Y:S02]  /*1030*/  LDC R8, c[0x0][0x580] ;  /* 0x00016000ff087b82 */ /* 0x000ea40000000800 */
.L_x_12:
[----:B------:R-:W-:Y:S02]  /*1040*/  ULDC.64 UR4, c[0x0][0x5a0] ;  /* 0x0001680000047ab9 */ /* 0x000fe40000000a00 */
[----:B------:R-:W-:-:S04]  /*1050*/  ISETP.NE.U32.AND P0, PT, RZ, UR4, PT ;  /* 0x00000004ff007c0c */ /* 0x000fc8000bf05070 */
[----:B------:R-:W-:-:S13]  /*1060*/  ISETP.NE.AND.EX P0, PT, RZ, UR5, PT, P0 ;  /* 0x00000005ff007c0c */ /* 0x000fda000bf05300 */
[----:B------:R-:W-:Y:S05]  /*1070*/  @!P0 BRA `(.L_x_14) ;  /* 0x00000000001c8947 */ /* 0x000fea0003800000 */
[----:B------:R-:W3:Y:S02]  /*1080*/  LDC.64 R12, c[0x0][0x5a0] ;  /* 0x00016800ff0c7b82 */ /* 0x000ee40000000a00 */
[----:B---3--:R-:W3:Y:S02]  /*1090*/  LDG.E.64 R12, desc[UR20][R12.64] ;  /* 0x000000140c0c7981 */ /* 0x008ee4000c1e1b00 */
[----:B---3--:R-:W-:-:S04]  /*10a0*/  ISETP.NE.U32.AND P0, PT, R12, RZ, PT ;  /* 0x000000ff0c00720c */ /* 0x008fc80003f05070 */
[----:B------:R-:W-:-:S13]  /*10b0*/  ISETP.NE.AND.EX P0, PT, R13, RZ, PT, P0 ;  /* 0x000000ff0d00720c */ /* 0x000fda0003f05300 */
[----:B------:R-:W-:Y:S05]  /*10c0*/  @!P0 BRA `(.L_x_14) ;  /* 0x0000000000088947 */ /* 0x000fea0003800000 */
[----:B01----:R0:W5:Y:S01]  /*10d0*/  LD.E R9, desc[UR20][R12.64] ;  /* 0x000000140c097980 */ /* 0x003162000c101900 */
[----:B------:R-:W-:Y:S05]  /*10e0*/  BRA `(.L_x_15) ;  /* 0x0000000000207947 */ /* 0x000fea0003800000 */
.L_x_14:
[----:B------:R-:W-:Y:S02]  /*10f0*/  ULDC.64 UR4, c[0x0][0x590] ;  /* 0x0001640000047ab9 */ /* 0x000fe40000000a00 */
[----:B------:R-:W-:-:S04]  /*1100*/  ISETP.NE.U32.AND P0, PT, RZ, UR4, PT ;  /* 0x00000004ff007c0c */ /* 0x000fc8000bf05070 */
[----:B------:R-:W-:-:S13]  /*1110*/  ISETP.NE.AND.EX P0, PT, RZ, UR5, PT, P0 ;  /* 0x00000005ff007c0c */ /* 0x000fda000bf05300 */
[----:B------:R-:W-:Y:S05]  /*1120*/  @!P0 BRA `(.L_x_16) ;  /* 0x00000000000c8947 */ /* 0x000fea0003800000 */
[----:B------:R-:W0:Y:S02]  /*1130*/  LDC.64 R12, c[0x0][0x590] ;  /* 0x00016400ff0c7b82 */ /* 0x000e240000000a00 */
[----:B01----:R1:W5:Y:S01]  /*1140*/  LDG.E R9, desc[UR20][R12.64] ;  /* 0x000000140c097981 */ /* 0x003362000c1e1900 */
[----:B------:R-:W-:Y:S05]  /*1150*/  BRA `(.L_x_15) ;  /* 0x0000000000047947 */ /* 0x000fea0003800000 */
.L_x_16:
[----:B01----:R-:W3:Y:S02]  /*1160*/  LDC R9, c[0x0][0x584] ;  /* 0x00016100ff097b82 */ /* 0x003ee40000000800 */
.L_x_15:
[----:B------:R-:W-:-:S13]  /*1170*/  LOP3.LUT P0, RZ, R14, 0xff, RZ, 0xc0, !PT ;  /* 0x000000ff0eff7812 */ /* 0x000fda000780c0ff */
[----:B------:R-:W-:Y:S05]  /*1180*/  @!P0 EXIT ;  /* 0x000000000000894d */ /* 0x000fea0003800000 */
[----:B------:R-:W-:Y:S01]  /*1190*/  ULDC UR4, c[0x0][0x28c] ;  /* 0x0000a30000047ab9 */ /* 0x000fe20000000800 */
[----:B------:R-:W-:Y:S01]  /*11a0*/  LOP3.LUT R144, R4, 0x1, RZ, 0xfc, !PT ;  /* 0x0000000104907812 */ /* 0x000fe200078efcff */
[----:B------:R-:W-:-:S04]  /*11b0*/  UIADD3 UR4, UR4, 0x7f, URZ ;  /* 0x0000007f04047890 */ /* 0x000fc8000fffe03f */
[----:B------:R-:W-:-:S04]  /*11c0*/  USHF.R.S32.HI UR5, URZ, 0x1f, UR4 ;  /* 0x0000001f3f057899 */ /* 0x000fc80008011404 */
[----:B------:R-:W-:-:S03]  /*11d0*/  ULEA.HI UR5, UR5, UR4, URZ, 0x7 ;  /* 0x0000000405057291 */ /* 0x000fc6000f8f383f */
[----:B------:R-:W-:Y:S01]  /*11e0*/  UMOV UR4, URZ ;  /* 0x0000003f00047c82 */ /* 0x000fe20008000000 */
[----:B------:R-:W-:-:S03]  /*11f0*/  USHF.R.S32.HI UR9, URZ, 0x7, UR5 ;  /* 0x000000073f097899 */ /* 0x000fc60008011405 */
[----:B------:R-:W-:-:S09]  /*1200*/  UMOV UR5, URZ ;  /* 0x0000003f00057c82 */ /* 0x000fd20008000000 */
.L_x_171:
[----:B01----:R-:W-:Y:S01]  /*1210*/  LOP3.LUT R12, R0, 0x80, RZ, 0xc0, !PT ;  /* 0x00000080000c7812 */ /* 0x003fe200078ec0ff */
[----:B------:R-:W0:Y:S01]  /*1220*/  S2UR UR13, SR_CgaCtaId ;  /* 0x00000000000d79c3 */ /* 0x000e220000008800 */
[----:B------:R-:W-:Y:S01]  /*1230*/  UMOV UR12, 0x400 ;  /* 0x00000400000c7882 */ /* 0x000fe20000000000 */
[----:B------:R-:W-:Y:S01]  /*1240*/  UMOV UR6, URZ ;  /* 0x0000003f00067c82 */ /* 0x000fe20008000000 */
[----:B------:R-:W-:Y:S01]  /*1250*/  SHF.R.U32.HI R12, RZ, 0x7, R12 ;  /* 0x00000007ff0c7819 */ /* 0x000fe2000001160c */
[----:B------:R-:W-:Y:S01]  /*1260*/  UMOV UR7, URZ ;  /* 0x0000003f00077c82 */ /* 0x000fe20008000000 */
[----:B------:R-:W-:Y:S02]  /*1270*/  CS2R R20, SRZ ;  /* 0x0000000000147805 */ /* 0x000fe4000001ff00 */
[----:B------:R-:W-:Y:S02]  /*1280*/  CS2R R18, SRZ ;  /* 0x0000000000127805 */ /* 0x000fe4000001ff00 */
[----:B------:R-:W-:Y:S01]  /*1290*/  CS2R R22, SRZ ;  /* 0x0000000000167805 */ /* 0x000fe2000001ff00 */
[----:B------:R-:W1:Y:S01]  /*12a0*/  LDC R13, c[0x0][0x28c] ;  /* 0x0000a300ff0d7b82 */ /* 0x000e620000000800 */
[----:B----4-:R-:W4:Y:S01]  /*12b0*/  SHFL.IDX PT, R12, R12, RZ, 0x1f ;  /* 0x00001fff0c0c7589 */ /* 0x010f2200000e0000 */
[----:B------:R-:W-:-:S02]  /*12c0*/  CS2R R88, SRZ ;  /* 0x0000000000587805 */ /* 0x000fc4000001ff00 */
[----:B------:R-:W-:Y:S02]  /*12d0*/  CS2R R90, SRZ ;  /* 0x00000000005a7805 */ /* 0x000fe4000001ff00 */
[----:B------:R-:W-:Y:S02]  /*12e0*/  CS2R R92, SRZ ;  /* 0x00000000005c7805 */ /* 0x000fe4000001ff00 */
[----:B------:R-:W-:Y:S02]  /*12f0*/  CS2R R94, SRZ ;  /* 0x00000000005e7805 */ /* 0x000fe4000001ff00 */
[----:B------:R-:W-:Y:S02]  /*1300*/  CS2R R98, SRZ ;  /* 0x0000000000627805 */ /* 0x000fe4000001ff00 */
[----:B------:R-:W-:Y:S02]  /*1310*/  CS2R R96, SRZ ;  /* 0x0000000000607805 */ /* 0x000fe4000001ff00 */
        /* <DEDUP_REMOVED lines=16> */
[----:B-1----:R-:W-:Y:S02]  /*1420*/  ISETP.GE.AND P0, PT, R13, 0x1, PT ;  /* 0x000000010d00780c */ /* 0x002fe40003f06270 */
[----:B------:R-:W-:Y:S02]  /*1430*/  CS2R R132, SRZ ;  /* 0x0000000000847805 */ /* 0x000fe4000001ff00 */
[----:B----4-:R-:W-:-:S02]  /*1440*/  R2UR UR8, R12 ;  /* 0x000000000c0872ca */ /* 0x010fc400000e0000 */
[----:B------:R-:W-:Y:S02]  /*1450*/  CS2R R134, SRZ ;  /* 0x0000000000867805 */ /* 0x000fe4000001ff00 */
[----:B------:R-:W-:Y:S02]  /*1460*/  CS2R R136, SRZ ;  /* 0x0000000000887805 */ /* 0x000fe4000001ff00 */
[----:B------:R-:W-:Y:S02]  /*1470*/  CS2R R138, SRZ ;  /* 0x00000000008a7805 */ /* 0x000fe4000001ff00 */
[----:B------:R-:W-:Y:S02]  /*1480*/  CS2R R140, SRZ ;  /* 0x00000000008c7805 */ /* 0x000fe4000001ff00 */
[----:B------:R-:W-:Y:S01]  /*1490*/  CS2R R142, SRZ ;  /* 0x00000000008e7805 */ /* 0x000fe2000001ff00 */
[----:B------:R-:W-:Y:S01]  /*14a0*/  IMAD.MOV.U32 R145, RZ, RZ, RZ ;  /* 0x000000ffff917224 */ /* 0x000fe200078e00ff */
[----:B------:R-:W-:Y:S01]  /*14b0*/  CS2R R56, SRZ ;  /* 0x0000000000387805 */ /* 0x000fe2000001ff00 */
[----:B------:R-:W-:Y:S01]  /*14c0*/  IMAD.MOV.U32 R147, RZ, RZ, RZ ;  /* 0x000000ffff937224 */ /* 0x000fe200078e00ff */
[----:B------:R-:W-:Y:S01]  /*14d0*/  CS2R R58, SRZ ;  /* 0x00000000003a7805 */ /* 0x000fe2000001ff00 */
[----:B------:R-:W-:Y:S01]  /*14e0*/  IMAD.U32 R16, RZ, RZ, UR4 ;  /* 0x00000004ff107e24 */ /* 0x000fe2000f8e00ff */
[----:B------:R-:W-:-:S02]  /*14f0*/  CS2R R60, SRZ ;  /* 0x00000000003c7805 */ /* 0x000fc4000001ff00 */
[----:B------:R-:W-:Y:S01]  /*1500*/  CS2R R62, SRZ ;  /* 0x00000000003e7805 */ /* 0x000fe2000001ff00 */
[----:B------:R-:W-:Y:S01]  /*1510*/  ULEA.HI UR10, UR8, UR8, URZ, 0x1 ;  /* 0x00000008080a7291 */ /* 0x000fe2000f8f083f */
[----:B------:R-:W-:Y:S02]  /*1520*/  CS2R R64, SRZ ;  /* 0x0000000000407805 */ /* 0x000fe4000001ff00 */
[----:B------:R-:W-:Y:S02]  /*1530*/  CS2R R66, SRZ ;  /* 0x0000000000427805 */ /* 0x000fe4000001ff00 */
[----:B------:R-:W-:Y:S01]  /*1540*/  CS2R R68, SRZ ;  /* 0x0000000000447805 */ /* 0x000fe2000001ff00 */
[----:B------:R-:W-:Y:S01]  /*1550*/  ULOP3.LUT UR11, UR10, 0x7fffe, URZ, 0xc0, !UPT ;  /* 0x0007fffe0a0b7892 */ /* 0x000fe2000f8ec03f */
[----:B------:R-:W-:Y:S01]  /*1560*/  CS2R R70, SRZ ;  /* 0x0000000000467805 */ /* 0x000fe2000001ff00 */
[----:B0-----:R-:W-:Y:S01]  /*1570*/  ULEA UR10, UR13, UR12, 0x18 ;  /* 0x0000000c0d0a7291 */ /* 0x001fe2000f8ec03f */
[----:B------:R-:W-:Y:S01]  /*1580*/  CS2R R72, SRZ ;  /* 0x0000000000487805 */ /* 0x000fe2000001ff00 */
[----:B------:R-:W-:Y:S01]  /*1590*/  UIADD3 UR11, UR8, -UR11, URZ ;  /* 0x8000000b080b7290 */ /* 0x000fe2000fffe03f */
[----:B------:R-:W-:Y:S01]  /*15a0*/  CS2R R74, SRZ ;  /* 0x00000000004a7805 */ /* 0x000fe2000001ff00 */
[----:B------:R-:W-:Y:S01]  /*15b0*/  UMOV UR12, UR5 ;  /* 0x00000005000c7c82 */ /* 0x000fe20008000000 */
[----:B------:R-:W-:Y:S01]  /*15c0*/  UMOV UR8, URZ ;  /* 0x0000003f00087c82 */ /* 0x000fe20008000000 */
[----:B------:R-:W-:Y:S01]  /*15d0*/  ULEA UR11, UR11, UR10, 0xd ;  /* 0x0000000a0b0b7291 */ /* 0x000fe2000f8e683f */
[----:B------:R-:W-:-:S02]  /*15e0*/  CS2R R76, SRZ ;  /* 0x00000000004c7805 */ /* 0x000fc4000001ff00 */
[----:B------:R-:W-:Y:S02]  /*15f0*/  CS2R R78, SRZ ;  /* 0x00000000004e7805 */ /* 0x000fe4000001ff00 */
[----:B------:R-:W-:Y:S01]  /*1600*/  CS2R R80, SRZ ;  /* 0x0000000000507805 */ /* 0x000fe2000001ff00 */
[----:B------:R-:W-:Y:S01]  /*1610*/  UIADD3 UR11, UR11, 0x100, URZ ;  /* 0x000001000b0b7890 */ /* 0x000fe2000fffe03f */
[----:B------:R-:W-:Y:S02]  /*1620*/  CS2R R82, SRZ ;  /* 0x0000000000527805 */ /* 0x000fe4000001ff00 */
[----:B------:R-:W-:Y:S02]  /*1630*/  CS2R R84, SRZ ;  /* 0x0000000000547805 */ /* 0x000fe4000001ff00 */
[----:B------:R-:W-:Y:S01]  /*1640*/  CS2R R86, SRZ ;  /* 0x0000000000567805 */ /* 0x000fe2000001ff00 */
[----:B------:R-:W-:Y:S01]  /*1650*/  USHF.R.U32.HI UR11, URZ, 0x4, UR11 ;  /* 0x000000043f0b7899 */ /* 0x000fe2000801160b */
[----:B------:R-:W-:-:S02]  /*1660*/  CS2R R24, SRZ ;  /* 0x0000000000187805 */ /* 0x000fc4000001ff00 */
[----:B------:R-:W-:Y:S02]  /*1670*/  CS2R R26, SRZ ;  /* 0x00000000001a7805 */ /* 0x000fe4000001ff00 */
[----:B------:R-:W-:Y:S01]  /*1680*/  CS2R R28, SRZ ;  /* 0x00000000001c7805 */ /* 0x000fe2000001ff00 */
[----:B------:R-:W-:Y:S01]  /*1690*/  ULOP3.LUT UR11, UR11, 0x3fff, URZ, 0xc0, !UPT ;  /* 0x00003fff0b0b7892 */ /* 0x000fe2000f8ec03f */
        /* <DEDUP_REMOVED lines=12> */
[----:B------:R-:W-:Y:S01]  /*1760*/  CS2R R54, SRZ ;  /* 0x0000000000367805 */ /* 0x000fe2000001ff00 */
[----:B--23--:R-:W-:Y:S06]  /*1770*/  @!P0 BRA `(.L_x_17) ;  /* 0x0000000800a08947 */ /* 0x00cfec0003800000 */
[----:B------:R-:W-:-:S13]  /*1780*/  ISETP.NE.AND P1, PT, R144, 0x3, PT ;  /* 0x000000039000780c */ /* 0x000fda0003f25270 */
[----:B------:R-:W-:Y:S05]  /*1790*/  @!P1 BRA `(.L_x_18) ;  /* 0x0000000000049947 */ /* 0x000fea0003800000 */
[----:B------:R-:W-:Y:S01]  /*17a0*/  BPT.TRAP 0x1 ;  /* 0x000000040000795c */ /* 0x000fe20000300000 */
.L_x_18:
[----:B------:R-:W-:Y:S01]  /*17b0*/  ULEA UR6, UR5, UR10, 0x3 ;  /* 0x0000000a05067291 */ /* 0x000fe2000f8e183f */
[----:B------:R-:W-:-:S05]  /*17c0*/  IMAD.U32 R12, RZ, RZ, UR4 ;  /* 0x00000004ff0c7e24 */ /* 0x000fca000f8e00ff */
[----:B------:R-:W-:-:S04]  /*17d0*/  SHF.L.U32 R12, R12, 0x1f, RZ ;  /* 0x0000001f0c0c7819 */ /* 0x000fc800000006ff */
[----:B------:R0:W1:Y:S01]  /*17e0*/  SYNCS.PHASECHK.TRANS64.TRYWAIT P0, [UR6], R12 ;  /* 0x0000000cff0075a7 */ /* 0x0000620008000146 */
[----:B------:R-:W-:Y:S05]  /*17f0*/  @!P1 BRA `(.L_x_19) ;  /* 0x0000000000049947 */ /* 0x000fea0003800000 */
[----:B------:R-:W-:Y:S01]  /*1800*/  BPT.TRAP 0x1 ;  /* 0x000000040000795c */ /* 0x000fe20000300000 */
.L_x_19:
[----:B-1----:R-:W-:Y:S05]  /*1810*/  @P0 BRA `(.L_x_20) ;  /* 0x0000000000080947 */ /* 0x002fea0003800000 */
[----:B------:R-:W1:Y:S02]  /*1820*/  SYNCS.PHASECHK.TRANS64.TRYWAIT P0, [UR6], R12 ;  /* 0x0000000cff0075a7 */ /* 0x000e640008000146 */
[----:B-1----:R-:W-:Y:S05]  /*1830*/  @!P0 BRA `(.L_x_21) ;  /* 0x0000008000a48947 */ /* 0x002fea0003800000 */
.L_x_20:
[----:B------:R-:W-:Y:S01]  /*1840*/  UIADD3 UR6, UR10, 0x28100, URZ ;  /* 0x000281000a067890 */ /* 0x000fe2000fffe03f */
[----:B------:R-:W-:Y:S01]  /*1850*/  WARPGROUP.ARRIVE ;  /* 0x00000000000079c5 */ /* 0x000fe20000000000 */
[----:B------:R-:W-:Y:S01]  /*1860*/  ULOP3.LUT UR8, UR11, 0x10000, URZ, 0xfc, !UPT ;  /* 0x000100000b087892 */ /* 0x000fe2000f8efc3f */
[----:B------:R-:W-:Y:S01]  /*1870*/  CS2R R20, SRZ ;  /* 0x0000000000147805 */ /* 0x000fe2000001ff00 */
[----:B------:R-:W-:Y:S01]  /*1880*/  USHF.R.U32.HI UR6, URZ, 0x4, UR6 ;  /* 0x000000043f067899 */ /* 0x000fe20008011606 */
[----:B------:R-:W-:Y:S01]  /*1890*/  CS2R R18, SRZ ;  /* 0x0000000000127805 */ /* 0x000fe2000001ff00 */
[----:B------:R-:W-:Y:S01]  /*18a0*/  ULEA UR8, UR5, UR8, 0xb ;  /* 0x0000000805087291 */ /* 0x000fe2000f8e583f */
[----:B------:R-:W-:Y:S01]  /*18b0*/  CS2R R22, SRZ ;  /* 0x0000000000167805 */ /* 0x000fe2000001ff00 */
[----:B------:R-:W-:Y:S01]  /*18c0*/  ULOP3.LUT UR6, UR6, 0x3fff, URZ, 0xc0, !UPT ;  /* 0x00003fff06067892 */ /* 0x000fe2000f8ec03f */
[----:B------:R-:W-:Y:S01]  /*18d0*/  CS2R R88, SRZ ;  /* 0x0000000000587805 */ /* 0x000fe2000001ff00 */
[----:B------:R-:W-:Y:S01]  /*18e0*/  UMOV UR13, 0x40000040 ;  /* 0x40000040000d7882 */ /* 0x000fe20000000000 */
[----:B------:R-:W-:Y:S01]  /*18f0*/  UMOV UR15, 0x40000040 ;  /* 0x40000040000f7882 */ /* 0x000fe20000000000 */
[----:B------:R-:W-:Y:S01]  /*1900*/  ULOP3.LUT UR6, UR6, 0x10000, URZ, 0xfc, !UPT ;  /* 0x0001000006067892 */ /* 0x000fe2000f8efc3f */
[----:B------:R-:W-:Y:S01]  /*1910*/  CS2R R90, SRZ ;  /* 0x00000000005a7805 */ /* 0x000fe2000001ff00 */
[----:B------:R-:W-:Y:S01]  /*1920*/  UMOV UR12, UR8 ;  /* 0x00000008000c7c82 */ /* 0x000fe20008000000 */
[----:B------:R-:W-:Y:S01]  /*1930*/  CS2R R92, SRZ ;  /* 0x00000000005c7805 */ /* 0x000fe2000001ff00 */
[----:B------:R-:W-:Y:S01]  /*1940*/  ULEA UR7, UR5, UR6, 0x9 ;  /* 0x0000000605077291 */ /* 0x000fe2000f8e483f */
[----:B------:R-:W-:Y:S01]  /*1950*/  CS2R R94, SRZ ;  /* 0x00000000005e7805 */ /* 0x000fe2000001ff00 */
[----:B------:R-:W-:Y:S01]  /*1960*/  UIADD3 UR6, UR8, 0x400, URZ ;  /* 0x0000040008067890 */ /* 0x000fe2000fffe03f */
[----:B------:R-:W-:-:S02]  /*1970*/  CS2R R98, SRZ ;  /* 0x0000000000627805 */ /* 0x000fc4000001ff00 */
[----:B------:R-:W-:Y:S02]  /*1980*/  CS2R R96, SRZ ;  /* 0x0000000000607805 */ /* 0x000fe4000001ff00 */
[----:B------:R-:W-:Y:S02]  /*1990*/  CS2R R100, SRZ ;  /* 0x0000000000647805 */ /* 0x000fe4000001ff00 */
[----:B------:R-:W-:Y:S01]  /*19a0*/  CS2R R102, SRZ ;  /* 0x0000000000667805 */ /* 0x000fe2000001ff00 */
[----:B------:R-:W-:Y:S01]  /*19b0*/  UMOV UR14, UR7 ;  /* 0x00000007000e7c82 */ /* 0x000fe20008000000 */
[----:B------:R-:W-:Y:S01]  /*19c0*/  CS2R R104, SRZ ;  /* 0x0000000000687805 */ /* 0x000fe2000001ff00 */
[----:B------:R-:W-:Y:S01]  /*19d0*/  QGMMA.64x64x32.F32.E4M3.E4M3 R56, gdesc[UR12], RZ, !UPT ;  /* 0x00e000000c3879f3 */ /* 0x000fe2000c7008ff */
[----:B------:R-:W-:Y:S01]  /*19e0*/  UMOV UR12, UR6 ;  /* 0x00000006000c7c82 */ /* 0x000fe20008000000 */
[----:B------:R-:W-:Y:S01]  /*19f0*/  UMOV UR13, 0x40000040 ;  /* 0x40000040000d7882 */ /* 0x000fe20000000000 */
[----:B------:R-:W-:Y:S01]  /*1a00*/  UIADD3 UR6, UR8, 0x402, URZ ;  /* 0x0000040208067890 */ /* 0x000fe2000fffe03f */
[----:B------:R-:W-:Y:S01]  /*1a10*/  QGMMA.64x64x32.F32.E4M3.E4M3 R24, gdesc[UR12], RZ, !UPT ;  /* 0x00e000000c1879f3 */ /* 0x000fe2000c7008ff */
[----:B------:R-:W-:Y:S01]  /*1a20*/  UIADD3 UR12, UR8, 0x2, URZ ;  /* 0x00000002080c7890 */ /* 0x000fe2000fffe03f */
[----:B------:R-:W-:Y:S01]  /*1a30*/  CS2R R106, SRZ ;  /* 0x00000000006a7805 */ /* 0x000fe2000001ff00 */
[----:B------:R-:W-:Y:S01]  /*1a40*/  UIADD3 UR14, UR7, 0x2, URZ ;  /* 0x00000002070e7890 */ /* 0x000fe2000fffe03f */
[----:B------:R-:W-:Y:S01]  /*1a50*/  CS2R R110, SRZ ;  /* 0x00000000006e7805 */ /* 0x000fe2000001ff00 */
[----:B------:R-:W-:Y:S01]  /*1a60*/  UMOV UR13, 0x40000040 ;  /* 0x40000040000d7882 */ /* 0x000fe20000000000 */
[----:B------:R-:W-:Y:S01]  /*1a70*/  UMOV UR15, 0x40000040 ;  /* 0x40000040000f7882 */ /* 0x000fe20000000000 */
        /* <DEDUP_REMOVED lines=16> */
[----:B------:R-:W-:Y:S01]  /*1b80*/  CS2R R142, SRZ ;  /* 0x00000000008e7805 */ /* 0x000fe2000001ff00 */
[----:B------:R-:W-:Y:S02]  /*1b90*/  IMAD.MOV.U32 R145, RZ, RZ, RZ ;  /* 0x000000ffff917224 */ /* 0x000fe400078e00ff */
[----:B------:R-:W-:Y:S01]  /*1ba0*/  IMAD.MOV.U32 R147, RZ, RZ, RZ ;  /* 0x000000ffff937224 */ /* 0x000fe200078e00ff */
[----:B------:R-:W-:Y:S01]  /*1bb0*/  QGMMA.64x64x32.F32.E4M3.E4M3 R56, gdesc[UR12], R56 ;  /* 0x00e000000c3879f3 */ /* 0x000fe20008700838 */
[----:B------:R-:W-:Y:S01]  /*1bc0*/  UMOV UR12, UR6 ;  /* 0x00000006000c7c82 */ /* 0x000fe20008000000 */
[----:B------:R-:W-:Y:S01]  /*1bd0*/  UMOV UR13, 0x40000040 ;  /* 0x40000040000d7882 */ /* 0x000fe20000000000 */
[----:B------:R-:W-:Y:S01]  /*1be0*/  UIADD3 UR6, UR8, 0x404, URZ ;  /* 0x0000040408067890 */ /* 0x000fe2000fffe03f */
[----:B------:R-:W-:Y:S01]  /*1bf0*/  QGMMA.64x64x32.F32.E4M3.E4M3 R24, gdesc[UR12], R24 ;  /* 0x00e000000c1879f3 */ /* 0x000fe20008700818 */
[----:B------:R-:W-:-:S02]  /*1c00*/  UIADD3 UR12, UR8, 0x4, URZ ;  /* 0x00000004080c7890 */ /* 0x000fc4000fffe03f */
[----:B------:R-:W-:Y:S01]  /*1c10*/  UIADD3 UR14, UR7, 0x4, URZ ;  /* 0x00000004070e7890 */ /* 0x000fe2000fffe03f */
[----:B------:R-:W-:Y:S01]  /*1c20*/  UMOV UR13, 0x40000040 ;  /* 0x40000040000d7882 */ /* 0x000fe20000000000 */
[----:B------:R-:W-:-:S07]  /*1c30*/  UMOV UR15, 0x40000040 ;  /* 0x40000040000f7882 */ /* 0x000fce0000000000 */
[----:B------:R-:W-:Y:S01]  /*1c40*/  QGMMA.64x64x32.F32.E4M3.E4M3 R56, gdesc[UR12], R56 ;  /* 0x00e000000c3879f3 */ /* 0x000fe20008700838 */
[----:B------:R-:W-:Y:S01]  /*1c50*/  UMOV UR12, UR6 ;  /* 0x00000006000c7c82 */ /* 0x000fe20008000000 */
[----:B------:R-:W-:Y:S01]  /*1c60*/  UMOV UR13, 0x40000040 ;  /* 0x40000040000d7882 */ /* 0x000fe20000000000 */
[----:B------:R-:W-:Y:S01]  /*1c70*/  UMOV UR6, 0x4 ;  /* 0x0000000400067882 */ /* 0x000fe20000000000 */
[----:B------:R-:W-:Y:S01]  /*1c80*/  QGMMA.64x64x32.F32.E4M3.E4M3 R24, gdesc[UR12], R24 ;  /* 0x00e000000c1879f3 */ /* 0x000fe20008700818 */
[----:B------:R-:W-:Y:S02]  /*1c90*/  UIADD3 UR14, UR7, 0x6, URZ ;  /* 0x00000006070e7890 */ /* 0x000fe4000fffe03f */
[----:B------:R-:W-:Y:S01]  /*1ca0*/  UIADD3 UR12, UR8, 0x6, URZ ;  /* 0x00000006080c7890 */ /* 0x000fe2000fffe03f */
[----:B------:R-:W-:Y:S01]  /*1cb0*/  ULDC UR7, c[0x0][0x50c] ;  /* 0x0001430000077ab9 */ /* 0x000fe20000000800 */
[----:B------:R-:W-:Y:S02]  /*1cc0*/  UIADD3 UR8, UR8, 0x406, URZ ;  /* 0x0000040608087890 */ /* 0x000fe4000fffe03f */
[----:B------:R-:W-:Y:S01]  /*1cd0*/  UISETP.NE.AND UP0, UPT, UR7, 0x4, UPT ;  /* 0x000000040700788c */ /* 0x000fe2000bf05270 */
[----:B------:R-:W-:Y:S01]  /*1ce0*/  UMOV UR13, 0x40000040 ;  /* 0x40000040000d7882 */ /* 0x000fe20000000000 */
[----:B------:R-:W-:-:S02]  /*1cf0*/  UMOV UR15, 0x40000040 ;  /* 0x40000040000f7882 */ /* 0x000fc40000000000 */
[----:B------:R-:W-:-:S06]  /*1d00*/  USEL UR7, URZ, 0x1, UP0 ;  /* 0x000000013f077887 */ /* 0x000fcc0008000000 */
[----:B------:R-:W-:Y:S01]  /*1d10*/  ISETP.NE.AND P0, PT, RZ, UR7, PT ;  /* 0x00000007ff007c0c */ /* 0x000fe2000bf05270 */
[----:B------:R-:W-:Y:S01]  /*1d20*/  QGMMA.64x64x32.F32.E4M3.E4M3 R56, gdesc[UR12], R56 ;  /* 0x00e000000c3879f3 */ /* 0x000fe20008700838 */
[----:B------:R-:W-:Y:S01]  /*1d30*/  UMOV UR12, UR8 ;  /* 0x00000008000c7c82 */ /* 0x000fe20008000000 */
[----:B------:R-:W-:Y:S02]  /*1d40*/  UMOV UR13, 0x40000040 ;  /* 0x40000040000d7882 */ /* 0x000fe40000000000 */
[----:B------:R-:W-:Y:S08]  /*1d50*/  QGMMA.64x64x32.F32.E4M3.E4M3 R24, gdesc[UR12], R24, gsb0 ;  /* 0x00e000000c1879f3 */ /* 0x000ff00008000818 */
[----:B------:R-:W-:Y:S05]  /*1d60*/  @!P0 BRA `(.L_x_22) ;  /* 0x0000000400088947 */ /* 0x000fea0003800000 */
[----:B------:R-:W-:Y:S02]  /*1d70*/  WARPGROUP.DEPBAR.LE gsb0, 0x0 ;  /* 0x00008000000079c5 */ /* 0x000fe40000010000 */
[----:B------:R-:W-:-:S01]  /*1d80*/  FADD R147, RZ, R56 ;  /* 0x00000038ff937221 */ /* 0x000fc20000000000 */
[----:B------:R-:W-:Y:S01]  /*1d90*/  FADD R142, RZ, R57 ;  /* 0x00000039ff8e7221 */ /* 0x000fe20000000000 */
        /* <DEDUP_REMOVED lines=62> */
[----:B------:R-:W-:-:S06]  /*2180*/  UMOV UR6, URZ ;  /* 0x0000003f00067c82 */ /* 0x000fcc0008000000 */
.L_x_22:
[----:B------:R-:W-:-:S04]  /*2190*/  UIADD3 UR12, UR5, 0x1, URZ ;  /* 0x00000001050c7890 */ /* 0x000fc8000fffe03f */
[----:B------:R-:W-:-:S04]  /*21a0*/  UISETP.NE.AND UP0, UPT, UR12, 0x5, UPT ;  /* 0x000000050c00788c */ /* 0x000fc8000bf05270 */
[----:B------:R-:W-:Y:S02]  /*21b0*/  USEL UR8, URZ, 0x1, UP0 ;  /* 0x000000013f087887 */ /* 0x000fe40008000000 */
[----:B------:R-:W-:Y:S02]  /*21c0*/  USEL UR12, UR12, URZ, UP0 ;  /* 0x0000003f0c0c7287 */ /* 0x000fe40008000000 */
[----:B------:R-:W-:-:S06]  /*21d0*/  ULOP3.LUT UR8, UR4, UR8, URZ, 0x3c, !UPT ;  /* 0x0000000804087292 */ /* 0x000fcc000f8e3c3f */
[----:B------:R-:W-:Y:S01]  /*21e0*/  IMAD.U32 R16, RZ, RZ, UR8 ;  /* 0x00000008ff107e24 */ /* 0x000fe2000f8e00ff */
[----:B------:R-:W-:-:S06]  /*21f0*/  UMOV UR8, 0x1 ;  /* 0x0000000100087882 */ /* 0x000fcc0000000000 */
.L_x_17:
[----:B------:R-:W-:-:S04]  /*2200*/  UISETP.LT.AND UP0, UPT, UR9, 0x1, UPT ;  /* 0x000000010900788c */ /* 0x000fc8000bf01270 */
[----:B------:R-:W-:-:S04]  /*2210*/  USEL UR13, UR9, 0x1, UP0 ;  /* 0x00000001090d7887 */ /* 0x000fc80008000000 */
[----:B------:R-:W-:-:S04]  /*2220*/  UIADD3 UR13, UR9, -UR13, URZ ;  /* 0x8000000d090d7290 */ /* 0x000fc8000fffe03f */
[----:B------:R-:W-:-:S06]  /*2230*/  UISETP.GE.AND UP0, UPT, UR13, 0x1, UPT ;  /* 0x000000010d00788c */ /* 0x000fcc000bf06270 */
[----:B------:R-:W-:-:S13]  /*2240*/  PLOP3.LUT P0, PT, PT, PT, UP0, 0x80, 0x0 ;  /* 0x000000000000781c */ /* 0x000fda0003f0f008 */
[----:B------:R-:W-:Y:S05]  /*2250*/  @!P0 BRA `(.L_x_23) ;  /* 0x0000000800788947 */ /* 0x000fea0003800000 */
[----:B01----:R-:W-:Y:S01]  /*2260*/  IMAD.U32 R12, RZ, RZ, UR13 ;  /* 0x0000000dff0c7e24 */ /* 0x003fe2000f8e00ff */
[----:B------:R-:W-:Y:S01]  /*2270*/  ULDC UR14, c[0x0][0x50c] ;  /* 0x00014300000e7ab9 */ /* 0x000fe20000000800 */
[----:B------:R-:W-:-:S07]  /*2280*/  IMAD.U32 R13, RZ, RZ, UR5 ;  /* 0x00000005ff0d7e24 */ /* 0x000fce000f8e00ff */
.L_x_31:
[----:B------:R-:W-:-:S13]  /*2290*/  ISETP.NE.AND P1, PT, R144, 0x3, PT ;  /* 0x000000039000780c */ /* 0x000fda0003f25270 */
[----:B------:R-:W-:Y:S05]  /*22a0*/  @!P1 BRA `(.L_x_24) ;  /* 0x0000000000049947 */ /* 0x000fea0003800000 */
[----:B------:R-:W-:Y:S01]  /*22b0*/  BPT.TRAP 0x1 ;  /* 0x000000040000795c */ /* 0x000fe20000300000 */
.L_x_24:
[----:B------:R-:W0:Y:S01]  /*22c0*/  S2UR UR13, SR_CgaCtaId ;  /* 0x00000000000d79c3 */ /* 0x000e220000008800 */
[----:B------:R-:W-:Y:S01]  /*22d0*/  UMOV UR10, 0x400 ;  /* 0x00000400000a7882 */ /* 0x000fe20000000000 */
[----:B------:R-:W-:Y:S01]  /*22e0*/  SHF.L.U32 R14, R16, 0x1f, RZ ;  /* 0x0000001f100e7819 */ /* 0x000fe200000006ff */
[----:B0-----:R-:W-:-:S04]  /*22f0*/  ULEA UR10, UR13, UR10, 0x18 ;  /* 0x0000000a0d0a7291 */ /* 0x001fc8000f8ec03f */
[----:B------:R-:W-:-:S09]  /*2300*/  ULEA UR13, UR12, UR10, 0x3 ;  /* 0x0000000a0c0d7291 */ /* 0x000fd2000f8e183f */
[----:B------:R0:W1:Y:S01]  /*2310*/  SYNCS.PHASECHK.TRANS64.TRYWAIT P0, [UR13], R14 ;  /* 0x0000000eff0075a7 */ /* 0x000062000800014d */
[----:B------:R-:W-:Y:S05]  /*2320*/  @!P1 BRA `(.L_x_25) ;  /* 0x0000000000049947 */ /* 0x000fea0003800000 */
[----:B------:R-:W-:Y:S01]  /*2330*/  BPT.TRAP 0x1 ;  /* 0x000000040000795c */ /* 0x000fe20000300000 */
.L_x_25:
[----:B-1----:R-:W-:Y:S05]  /*2340*/  @P0 BRA `(.L_x_26) ;  /* 0x0000000000080947 */ /* 0x002fea0003800000 */
[----:B------:R-:W1:Y:S02]  /*2350*/  SYNCS.PHASECHK.TRANS64.TRYWAIT P0, [UR13], R14 ;  /* 0x0000000eff0075a7 */ /* 0x000e64000800014d */
[----:B-1----:R-:W-:Y:S05]  /*2360*/  @!P0 BRA `(.L_x_27) ;  /* 0x0000007400f08947 */ /* 0x002fea0003800000 */
.L_x_26:
[----:B------:R-:W-:Y:S01]  /*2370*/  UIADD3 UR13, UR10, 0x28100, URZ ;  /* 0x000281000a0d7890 */ /* 0x000fe2000fffe03f */
[----:B------:R-:W-:Y:S01]  /*2380*/  WARPGROUP.ARRIVE ;  /* 0x00000000000079c5 */ /* 0x000fe20000000000 */
[----:B------:R-:W-:Y:S02]  /*2390*/  UISETP.NE.AND UP0, UPT, UR7, URZ, UPT ;  /* 0x0000003f0700728c */ /* 0x000fe4000bf05270 */
[----:B------:R-:W-:Y:S02]  /*23a0*/  USHF.R.U32.HI UR13, URZ, 0x4, UR13 ;  /* 0x000000043f0d7899 */ /* 0x000fe4000801160d */
[----:B------:R-:W-:Y:S02]  /*23b0*/  USEL UR8, UR8, URZ, !UP0 ;  /* 0x0000003f08087287 */ /* 0x000fe4000c000000 */
[----:B------:R-:W-:Y:S02]  /*23c0*/  ULOP3.LUT UR13, UR13, 0x3fff, URZ, 0xc0, !UPT ;  /* 0x00003fff0d0d7892 */ /* 0x000fe4000f8ec03f */
[----:B------:R-:W-:-:S02]  /*23d0*/  ULOP3.LUT UR7, UR11, 0x10000, URZ, 0xfc, !UPT ;  /* 0x000100000b077892 */ /* 0x000fc4000f8efc3f */
[----:B------:R-:W-:Y:S02]  /*23e0*/  ULOP3.LUT UR13, UR13, 0x10000, URZ, 0xfc, !UPT ;  /* 0x000100000d0d7892 */ /* 0x000fe4000f8efc3f */
[----:B------:R-:W-:Y:S02]  /*23f0*/  UISETP.NE.U32.AND UP0, UPT, UR8, URZ, UPT ;  /* 0x0000003f0800728c */ /* 0x000fe4000bf05070 */
[----:B------:R-:W-:Y:S02]  /*2400*/  ULEA UR8, UR12, UR7, 0xb ;  /* 0x000000070c087291 */ /* 0x000fe4000f8e583f */
[----:B------:R-:W-:Y:S02]  /*2410*/  ULEA UR7, UR12, UR13, 0x9 ;  /* 0x0000000d0c077291 */ /* 0x000fe4000f8e483f */
[----:B------:R-:W-:Y:S01]  /*2420*/  UIADD3 UR13, UR8, 0x400, URZ ;  /* 0x00000400080d7890 */ /* 0x000fe2000fffe03f */
[----:B------:R-:W-:Y:S02]  /*2430*/  UMOV UR17, 0x40000040 ;  /* 0x4000004000117882 */ /* 0x000fe40000000000 */
[----:B------:R-:W-:Y:S01]  /*2440*/  UMOV UR16, UR8 ;  /* 0x0000000800107c82 */ /* 0x000fe20008000000 */
[----:B------:R-:W-:Y:S01]  /*2450*/  UMOV UR19, 0x40000040 ;  /* 0x4000004000137882 */ /* 0x000fe20000000000 */
[----:B------:R-:W-:Y:S01]  /*2460*/  UMOV UR18, UR7 ;  /* 0x0000000700127c82 */ /* 0x000fe20008000000 */
[----:B------:R-:W-:Y:S01]  /*2470*/  UIADD3 UR6, UR6, 0x4, URZ ;  /* 0x0000000406067890 */ /* 0x000fe2000fffe03f */
[----:B------:R-:W-:Y:S01]  /*2480*/  QGMMA.64x64x32.F32.E4M3.E4M3 R56, gdesc[UR16], R56, UP0 ;  /* 0x00e00000103879f3 */ /* 0x000fe2000bf00838 */
[----:B------:R-:W-:Y:S01]  /*2490*/  UMOV UR16, UR13 ;  /* 0x0000000d00107c82 */ /* 0x000fe20008000000 */
[----:B------:R-:W-:Y:S01]  /*24a0*/  UMOV UR17, 0x40000040 ;  /* 0x4000004000117882 */ /* 0x000fe20000000000 */
[----:B------:R-:W-:Y:S01]  /*24b0*/  UIADD3 UR13, UR8, 0x402, URZ ;  /* 0x00000402080d7890 */ /* 0x000fe2000fffe03f */
[----:B------:R-:W-:Y:S01]  /*24c0*/  QGMMA.64x64x32.F32.E4M3.E4M3 R24, gdesc[UR16], R24, UP0 ;  /* 0x00e00000101879f3 */ /* 0x000fe2000bf00818 */
[----:B------:R-:W-:-:S02]  /*24d0*/  UIADD3 UR16, UR8, 0x2, URZ ;  /* 0x0000000208107890 */ /* 0x000fc4000fffe03f */
[----:B------:R-:W-:Y:S01]  /*24e0*/  UIADD3 UR18, UR7, 0x2, URZ ;  /* 0x0000000207127890 */ /* 0x000fe2000fffe03f */
[----:B------:R-:W-:Y:S01]  /*24f0*/  UMOV UR17, 0x40000040 ;  /* 0x4000004000117882 */ /* 0x000fe20000000000 */
[----:B------:R-:W-:Y:S01]  /*2500*/  UMOV UR19, 0x40000040 ;  /* 0x4000004000137882 */ /* 0x000fe20000000000 */
[----:B------:R-:W-:-:S06]  /*2510*/  UISETP.NE.AND UP0, UPT, UR6, UR14, UPT ;  /* 0x0000000e0600728c */ /* 0x000fcc000bf05270 */
[----:B------:R-:W-:Y:S01]  /*2520*/  QGMMA.64x64x32.F32.E4M3.E4M3 R56, gdesc[UR16], R56 ;  /* 0x00e00000103879f3 */ /* 0x000fe20008700838 */
[----:B------:R-:W-:Y:S01]  /*2530*/  UMOV UR16, UR13 ;  /* 0x0000000d00107c82 */ /* 0x000fe20008000000 */
[----:B------:R-:W-:Y:S01]  /*2540*/  UMOV UR17, 0x40000040 ;  /* 0x4000004000117882 */ /* 0x000fe20000000000 */
[----:B------:R-:W-:Y:S01]  /*2550*/  UIADD3 UR13, UR8, 0x404, URZ ;  /* 0x00000404080d7890 */ /* 0x000fe2000fffe03f */
[----:B------:R-:W-:Y:S01]  /*2560*/  QGMMA.64x64x32.F32.E4M3.E4M3 R24, gdesc[UR16], R24 ;  /* 0x00e00000101879f3 */ /* 0x000fe20008700818 */
[----:B------:R-:W-:Y:S02]  /*2570*/  UIADD3 UR16, UR8, 0x4, URZ ;  /* 0x0000000408107890 */ /* 0x000fe4000fffe03f */
[----:B------:R-:W-:Y:S01]  /*2580*/  UIADD3 UR18, UR7, 0x4, URZ ;  /* 0x0000000407127890 */ /* 0x000fe2000fffe03f */
[----:B------:R-:W-:Y:S01]  /*2590*/  UMOV UR17, 0x40000040 ;  /* 0x4000004000117882 */ /* 0x000fe20000000000 */
[----:B------:R-:W-:-:S07]  /*25a0*/  UMOV UR19, 0x40000040 ;  /* 0x4000004000137882 */ /* 0x000fce0000000000 */
[----:B------:R-:W-:Y:S01]  /*25b0*/  QGMMA.64x64x32.F32.E4M3.E4M3 R56, gdesc[UR16], R56 ;  /* 0x00e00000103879f3 */ /* 0x000fe20008700838 */
[----:B------:R-:W-:Y:S01]  /*25c0*/  UMOV UR16, UR13 ;  /* 0x0000000d00107c82 */ /* 0x000fe20008000000 */
[----:B------:R-:W-:Y:S02]  /*25d0*/  UMOV UR17, 0x40000040 ;  /* 0x4000004000117882 */ /* 0x000fe40000000000 */
[----:B------:R-:W-:Y:S01]  /*25e0*/  QGMMA.64x64x32.F32.E4M3.E4M3 R24, gdesc[UR16], R24 ;  /* 0x00e00000101879f3 */ /* 0x000fe20008700818 */
[----:B------:R-:W-:Y:S02]  /*25f0*/  UIADD3 UR16, UR8, 0x6, URZ ;  /* 0x0000000608107890 */ /* 0x000fe4000fffe03f */
[----:B------:R-:W-:Y:S02]  /*2600*/  UIADD3 UR18, UR7, 0x6, URZ ;  /* 0x0000000607127890 */ /* 0x000fe4000fffe03f */
[----:B------:R-:W-:Y:S01]  /*2610*/  UIADD3 UR8, UR8, 0x406, URZ ;  /* 0x0000040608087890 */ /* 0x000fe2000fffe03f */
[----:B------:R-:W-:Y:S01]  /*2620*/  UMOV UR17, 0x40000040 ;  /* 0x4000004000117882 */ /* 0x000fe20000000000 */
[----:B------:R-:W-:Y:S01]  /*2630*/  UMOV UR19, 0x40000040 ;  /* 0x4000004000137882 */ /* 0x000fe20000000000 */
[----:B------:R-:W-:-:S06]  /*2640*/  USEL UR7, URZ, 0x1, UP0 ;  /* 0x000000013f077887 */ /* 0x000fcc0008000000 */
[----:B------:R-:W-:Y:S01]  /*2650*/  ISETP.NE.AND P0, PT, RZ, UR7, PT ;  /* 0x00000007ff007c0c */ /* 0x000fe2000bf05270 */
[----:B------:R-:W-:Y:S01]  /*2660*/  QGMMA.64x64x32.F32.E4M3.E4M3 R56, gdesc[UR16], R56 ;  /* 0x00e00000103879f3 */ /* 0x000fe20008700838 */
[----:B------:R-:W-:Y:S01]  /*2670*/  UMOV UR16, UR8 ;  /* 0x0000000800107c82 */ /* 0x000fe20008000000 */
[----:B------:R-:W-:Y:S02]  /*2680*/  UMOV UR17, 0x40000040 ;  /* 0x4000004000117882 */ /* 0x000fe40000000000 */
[----:B------:R-:W-:Y:S03]  /*2690*/  QGMMA.64x64x32.F32.E4M3.E4M3 R24, gdesc[UR16], R24, gsb0 ;  /* 0x00e00000101879f3 */ /* 0x000fe60008000818 */
[----:B------:R-:W-:-:S05]  /*26a0*/  WARPGROUP.DEPBAR.LE gsb0, 0x1 ;  /* 0x00008000000079c5 */ /* 0x000fca0000010100 */
[----:B------:R-:W-:Y:S05]  /*26b0*/  @!P0 BRA `(.L_x_28) ;  /* 0x0000000400088947 */ /* 0x000fea0003800000 */
[----:B------:R-:W-:Y:S02]  /*26c0*/  WARPGROUP.DEPBAR.LE gsb0, 0x0 ;  /* 0x00008000000079c5 */ /* 0x000fe40000010000 */
[----:B------:R-:W-:-:S01]  /*26d0*/  FADD R147, R56, R147 ;  /* 0x0000009338937221 */ /* 0x000fc20000000000 */
[----:B------:R-:W-:Y:S01]  /*26e0*/  FADD R142, R57, R142 ;  /* 0x0000008e398e7221 */ /* 0x000fe20000000000 */
        /* <DEDUP_REMOVED lines=62> */
[----:B------:R-:W-:-:S06]  /*2ad0*/  UMOV UR6, URZ ;  /* 0x0000003f00067c82 */ /* 0x000fcc0008000000 */
.L_x_28:
[----:B------:R-:W-:Y:S05]  /*2ae0*/  @!P1 BRA `(.L_x_29) ;  /* 0x0000000000049947 */ /* 0x000fea0003800000 */
[----:B------:R-:W-:Y:S01]  /*2af0*/  BPT.TRAP 0x1 ;  /* 0x000000040000795c */ /* 0x000fe20000300000 */
.L_x_29:
[----:B------:R-:W-:-:S13]  /*2b00*/  ISETP.NE.AND P0, PT, R5, RZ, PT ;  /* 0x000000ff0500720c */ /* 0x000fda0003f05270 */
[----:B01----:R-:W-:-:S05]  /*2b10*/  @P0 LEA R14, R13, UR10, 0x3 ;  /* 0x0000000a0d0e0c11 */ /* 0x003fca000f8e18ff */
[----:B------:R-:W-:-:S05]  /*2b20*/  @P0 VIADD R15, R14, 0x28 ;  /* 0x000000280e0f0836 */ /* 0x000fca0000000000 */
[----:B------:R-:W-:-:S04]  /*2b30*/  @P0 PRMT R15, R6, 0x654, R15 ;  /* 0x00000654060f0816 */ /* 0x000fc8000000000f */
[----:B------:R0:W-:Y:S01]  /*2b40*/  @P0 SYNCS.ARRIVE.TRANS64.RED.A1T0 RZ, [R15+URZ], RZ ;  /* 0x000000ff0fff09a7 */ /* 0x0001e2000810043f */
[----:B------:R-:W-:-:S13]  /*2b50*/  ISETP.GT.U32.AND P0, PT, R4, 0x1, PT ;  /* 0x000000010400780c */ /* 0x000fda0003f04070 */
[----:B0-----:R-:W-:Y:S05]  /*2b60*/  @P0 BRA `(.L_x_30) ;  /* 0x0000000000040947 */ /* 0x001fea0003800000 */
[----:B------:R-:W-:Y:S01]  /*2b70*/  BPT.TRAP 0x1 ;  /* 0x000000040000795c */ /* 0x000fe20000300000 */
.L_x_30:
[----:B------:R-:W-:Y:S01]  /*2b80*/  UIADD3 UR12, UR12, 0x1, URZ ;  /* 0x000000010c0c7890 */ /* 0x000fe2000fffe03f */
[C---:B------:R-:W-:Y:S01]  /*2b90*/  ISETP.GT.AND P1, PT, R12.reuse, 0x1, PT ;  /* 0x000000010c00780c */ /* 0x040fe20003f24270 */
[----:B------:R-:W-:Y:S02]  /*2ba0*/  VIADD R13, R13, 0x1 ;  /* 0x000000010d0d7836 */ /* 0x000fe40000000000 */
[----:B------:R-:W-:Y:S01]  /*2bb0*/  UISETP.NE.AND UP0, UPT, UR12, 0x5, UPT ;  /* 0x000000050c00788c */ /* 0x000fe2000bf05270 */
[----:B------:R-:W-:Y:S02]  /*2bc0*/  VIADD R12, R12, 0xffffffff ;  /* 0xffffffff0c0c7836 */ /* 0x000fe40000000000 */
[C---:B------:R-:W-:Y:S01]  /*2bd0*/  ISETP.NE.AND P0, PT, R13.reuse, 0x5, PT ;  /* 0x000000050d00780c */ /* 0x040fe20003f05270 */
[----:B------:R-:W-:Y:S02]  /*2be0*/  USEL UR8, URZ, 0x1, UP0 ;  /* 0x000000013f087887 */ /* 0x000fe40008000000 */
[----:B------:R-:W-:Y:S01]  /*2bf0*/  USEL UR12, UR12, URZ, UP0 ;  /* 0x0000003f0c0c7287 */ /* 0x000fe20008000000 */
[----:B------:R-:W-:-:S03]  /*2c00*/  SEL R13, R13, RZ, P0 ;  /* 0x000000ff0d0d7207 */ /* 0x000fc60000000000 */
[----:B------:R-:W-:Y:S01]  /*2c10*/  LOP3.LUT R16, R16, UR8, RZ, 0x3c, !PT ;  /* 0x0000000810107c12 */ /* 0x000fe2000f8e3cff */
[----:B------:R-:W-:Y:S01]  /*2c20*/  UMOV UR8, 0x1 ;  /* 0x0000000100087882 */ /* 0x000fe20000000000 */
[----:B------:R-:W-:Y:S06]  /*2c30*/  @P1 BRA `(.L_x_31) ;  /* 0xfffffff400941947 */ /* 0x000fec000383ffff */
.L_x_23:
[----:B------:R-:W-:Y:S01]  /*2c40*/  UISETP.NE.AND UP0, UPT, UR6, URZ, UPT ;  /* 0x0000003f0600728c */ /* 0x000fe2000bf05270 */
[----:B01----:R-:W0:Y:S03]  /*2c50*/  LDC R12, c[0x0][0x28c] ;  /* 0x0000a300ff0c7b82 */ /* 0x003e260000000800 */
[----:B------:R-:W-:-:S06]  /*2c60*/  USEL UR6, URZ, 0x1, !UP0 ;  /* 0x000000013f067887 */ /* 0x000fcc000c000000 */
[----:B------:R-:W-:Y:S02]  /*2c70*/  ISETP.NE.AND P0, PT, RZ, UR6, PT ;  /* 0x00000006ff007c0c */ /* 0x000fe4000bf05270 */
[----:B0-----:R-:W-:-:S11]  /*2c80*/  ISETP.GE.AND P1, PT, R12, 0x1, PT ;  /* 0x000000010c00780c */ /* 0x001fd60003f26270 */
[----:B------:R-:W-:Y:S05]  /*2c90*/  @!P0 BRA `(.L_x_32) ;  /* 0x0000000400048947 */ /* 0x000fea0003800000 */
[----:B------:R-:W-:Y:S02]  /*2ca0*/  WARPGROUP.DEPBAR.LE gsb0, 0x0 ;  /* 0x00008000000079c5 */ /* 0x000fe40000010000 */
[----:B------:R-:W-:Y:S01]  /*2cb0*/  FADD R147, R56, R147 ;  /* 0x0000009338937221 */ /* 0x000fe20000000000 */
        /* <DEDUP_REMOVED lines=62> */
[----:B------:R-:W-:-:S07]  /*30a0*/  FADD R20, R20, R55 ;  /* 0x0000003714147221 */ /* 0x000fce0000000000 */
.L_x_32:
[----:B------:R-:W-:Y:S02]  /*30b0*/  WARPGROUP.DEPBAR.LE gsb0, 0x0 ;  /* 0x00008000000079c5 */ /* 0x000fe40000010000 */
[----:B------:R-:W-:Y:S05]  /*30c0*/  @!P1 BRA `(.L_x_33) ;  /* 0x0000000000549947 */ /* 0x000fea0003800000 */
[----:B------:R-:W-:-:S13]  /*30d0*/  ISETP.NE.AND P0, PT, R144, 0x3, PT ;  /* 0x000000039000780c */ /* 0x000fda0003f05270 */
[----:B------:R-:W-:Y:S05]  /*30e0*/  @!P0 BRA `(.L_x_34) ;  /* 0x0000000000048947 */ /* 0x000fea0003800000 */
[----:B------:R-:W-:Y:S01]  /*30f0*/  BPT.TRAP 0x1 ;  /* 0x000000040000795c */ /* 0x000fe20000300000 */
.L_x_34:
[----:B------:R-:W-:Y:S01]  /*3100*/  ISETP.NE.AND P0, PT, R5, RZ, PT ;  /* 0x000000ff0500720c */ /* 0x000fe20003f05270 */
[----:B------:R-:W-:Y:S01]  /*3110*/  BSSY B0, `(.L_x_35) ;  /* 0x000000e000007945 */ /* 0x000fe20003800000 */
[----:B------:R-:W-:-:S11]  /*3120*/  ISETP.GT.U32.AND P1, PT, R4, 0x1, PT ;  /* 0x000000010400780c */ /* 0x000fd60003f24070 */
[----:B------:R-:W-:Y:S05]  /*3130*/  @!P0 BRA `(.L_x_36) ;  /* 0x00000000002c8947 */ /* 0x000fea0003800000 */
[----:B------:R-:W-:-:S04]  /*3140*/  UISETP.LT.AND UP0, UPT, UR9, 0x1, UPT ;  /* 0x000000010900788c */ /* 0x000fc8000bf01270 */
[----:B------:R-:W-:-:S04]  /*3150*/  USEL UR8, UR9, 0x1, UP0 ;  /* 0x0000000109087887 */ /* 0x000fc80008000000 */
[----:B------:R-:W-:-:S04]  /*3160*/  UIADD3 UR8, UR5, UR9, -UR8 ;  /* 0x0000000905087290 */ /* 0x000fc8000fffe808 */
[----:B------:R-:W-:-:S04]  /*3170*/  UIMAD.WIDE.U32 UR6, UR8, -0x33333333, URZ ;  /* 0xcccccccd080678a5 */ /* 0x000fc8000f8e003f */
[----:B------:R-:W-:-:S04]  /*3180*/  USHF.R.U32.HI UR6, URZ, 0x2, UR7 ;  /* 0x000000023f067899 */ /* 0x000fc80008011607 */
[----:B------:R-:W-:-:S04]  /*3190*/  UIMAD UR8, UR6, -0x5, UR8 ;  /* 0xfffffffb060878a4 */ /* 0x000fc8000f8e0208 */
[----:B------:R-:W-:-:S04]  /*31a0*/  ULEA UR8, UR8, UR10, 0x3 ;  /* 0x0000000a08087291 */ /* 0x000fc8000f8e183f */
[----:B------:R-:W-:-:S06]  /*31b0*/  UIADD3 UR8, UR8, 0x28, URZ ;  /* 0x0000002808087890 */ /* 0x000fcc000fffe03f */
[----:B------:R-:W-:-:S05]  /*31c0*/  IMAD.U32 R13, RZ, RZ, UR8 ;  /* 0x00000008ff0d7e24 */ /* 0x000fca000f8e00ff */
[----:B------:R-:W-:-:S04]  /*31d0*/  PRMT R12, R6, 0x654, R13 ;  /* 0x00000654060c7816 */ /* 0x000fc8000000000d */
[----:B------:R0:W-:Y:S03]  /*31e0*/  SYNCS.ARRIVE.TRANS64.RED.A1T0 RZ, [R12+URZ], RZ ;  /* 0x000000ff0cff79a7 */ /* 0x0001e6000810043f */
.L_x_36:
[----:B------:R-:W-:Y:S05]  /*31f0*/  BSYNC B0 ;  /* 0x0000000000007941 */ /* 0x000fea0003800000 */
.L_x_35:
[----:B------:R-:W-:Y:S05]  /*3200*/  @P1 BRA `(.L_x_33) ;  /* 0x0000000000041947 */ /* 0x000fea0003800000 */
[----:B------:R-:W-:Y:S01]  /*3210*/  BPT.TRAP 0x1 ;  /* 0x000000040000795c */ /* 0x000fe20000300000 */
.L_x_33:
[----:B------:R-:W1:Y:S01]  /*3220*/  LDC R16, c[0x0][0x288] ;  /* 0x0000a200ff107b82 */ /* 0x000e620000000800 */
[----:B------:R-:W-:Y:S01]  /*3230*/  IMAD.SHL.U32 R33, R11, 0x40, RZ ;  /* 0x000000400b217824 */ /* 0x000fe200078e00ff */
[--C-:B0-----:R-:W-:Y:S01]  /*3240*/  SHF.R.U32.HI R12, RZ, 0x2, R0.reuse ;  /* 0x00000002ff0c7819 */ /* 0x101fe20000011600 */
[----:B------:R-:W-:Y:S01]  /*3250*/  UIADD3 UR5, UR9, UR5, URZ ;  /* 0x0000000509057290 */ /* 0x000fe2000fffe03f */
[----:B------:R-:W-:Y:S01]  /*3260*/  LOP3.LUT R14, R0, 0x60, RZ, 0xc0, !PT ;  /* 0x00000060000e7812 */ /* 0x000fe200078ec0ff */
[----:B------:R-:W-:Y:S01]  /*3270*/  IMAD.SHL.U32 R34, R10, 0x100, RZ ;  /* 0x000001000a227824 */ /* 0x000fe200078e00ff */
[----:B------:R-:W-:Y:S01]  /*3280*/  SHF.R.U32.HI R15, RZ, 0x7, R0 ;  /* 0x00000007ff0f7819 */ /* 0x000fe20000011600 */
[----:B------:R-:W-:Y:S01]  /*3290*/  UISETP.GT.U32.AND UP0, UPT, UR5, 0x4, UPT ;  /* 0x000000040500788c */ /* 0x000fe2000bf04070 */
[----:B------:R-:W-:Y:S01]  /*32a0*/  LOP3.LUT R13, R12, 0x7, RZ, 0xc0, !PT ;  /* 0x000000070c0d7812 */ /* 0x000fe200078ec0ff */
[C---:B------:R-:W-:Y:S01]  /*32b0*/  IMAD.SHL.U32 R26, R0.reuse, 0x2, RZ ;  /* 0x00000002001a7824 */ /* 0x040fe200078e00ff */
[----:B------:R-:W-:Y:S01]  /*32c0*/  SHF.R.U32.HI R14, RZ, 0x1, R14 ;  /* 0x00000001ff0e7819 */ /* 0x000fe2000001160e */
[----:B------:R-:W-:Y:S01]  /*32d0*/  ULDC UR12, c[0x0][0x284] ;  /* 0x0000a100000c7ab9 */ /* 0x000fe20000000800 */
[----:B------:R-:W-:Y:S01]  /*32e0*/  LOP3.LUT R12, R15, 0x1, RZ, 0xc0, !PT ;  /* 0x000000010f0c7812 */ /* 0x000fe200078ec0ff */
[----:B------:R-:W-:Y:S01]  /*32f0*/  UISETP.LT.U32.AND UP0, UPT, UR9, 0x5, UP0 ;  /* 0x000000050900788c */ /* 0x000fe20008701070 */
[----:B------:R-:W-:Y:S01]  /*3300*/  IADD3 R17, RZ, -R14, -R13 ;  /* 0x8000000eff117210 */ /* 0x000fe20007ffe80d */
[----:B------:R-:W-:Y:S01]  /*3310*/  UISETP.GE.U32.AND UP1, UPT, UR9, 0x5, UPT ;  /* 0x000000050900788c */ /* 0x000fe2000bf26070 */
[----:B------:R-:W-:Y:S01]  /*3320*/  LOP3.LUT R15, R0, 0x3, RZ, 0xc0, !PT ;  /* 0x00000003000f7812 */ /* 0x000fe200078ec0ff */
[C---:B------:R-:W-:Y:S01]  /*3330*/  IMAD.SHL.U32 R24, R12.reuse, 0x40, RZ ;  /* 0x000000400c187824 */ /* 0x040fe200078e00ff */
[----:B------:R-:W-:Y:S01]  /*3340*/  SHF.R.S32.HI R29, RZ, 0x1f, R7 ;  /* 0x0000001fff1d7819 */ /* 0x000fe20000011407 */
[----:B------:R-:W-:Y:S01]  /*3350*/  UIMAD.WIDE.U32 UR6, UR5, -0x33333333, URZ ;  /* 0xcccccccd050678a5 */ /* 0x000fe2000f8e003f */
[C---:B------:R-:W-:Y:S01]  /*3360*/  LOP3.LUT R26, R33.reuse, 0x6, R26, 0xf8, !PT ;  /* 0x00000006211a7812 */ /* 0x040fe200078ef81a */
[----:B------:R-:W-:Y:S01]  /*3370*/  USEL UR8, URZ, 0x1, !UP0 ;  /* 0x000000013f087887 */ /* 0x000fe2000c000000 */
[----:B------:R-:W-:Y:S01]  /*3380*/  IMAD R17, R12, -0x40, R17 ;  /* 0xffffffc00c117824 */ /* 0x000fe200078e0211 */
[----:B------:R-:W-:Y:S01]  /*3390*/  ULDC.64 UR10, c[0x0][0x5d0] ;  /* 0x00017400000a7ab9 */ /* 0x000fe20000000a00 */
[----:B-1----:R-:W-:Y:S01]  /*33a0*/  ISETP.GE.AND P0, PT, R33, R16, PT ;  /* 0x000000102100720c */ /* 0x002fe20003f06270 */
[----:B------:R-:W-:Y:S01]  /*33b0*/  IMAD R12, R15, -0x2, R16 ;  /* 0xfffffffe0f0c7824 */ /* 0x000fe200078e0210 */
[----:B------:R-:W-:Y:S01]  /*33c0*/  SHF.R.S32.HI R27, RZ, 0x1f, R26 ;  /* 0x0000001fff1b7819 */ /* 0x000fe2000001141a */
[----:B------:R-:W-:Y:S01]  /*33d0*/  IMAD R16, R29, UR10, RZ ;  /* 0x0000000a1d107c24 */ /* 0x000fe2000f8e02ff */
[----:B------:R-:W-:Y:S01]  /*33e0*/  ISETP.GE.OR P0, PT, R34, UR12, P0 ;  /* 0x0000000c22007c0c */ /* 0x000fe20008706670 */
[----:B------:R-:W-:Y:S01]  /*33f0*/  USHF.R.U32.HI UR6, URZ, 0x2, UR7 ;  /* 0x000000023f067899 */ /* 0x000fe20008011607 */
[----:B------:R-:W-:Y:S01]  /*3400*/  LOP3.LUT R35, R24, 0x40, R13, 0xe2, !PT ;  /* 0x0000004018237812 */ /* 0x000fe200078ee20d */
[----:B------:R-:W-:Y:S01]  /*3410*/  ULOP3.LUT UR4, UR4, UR8, URZ, 0x3c, !UPT ;  /* 0x0000000804047292 */ /* 0x000fe2000f8e3c3f */
[----:B------:R-:W-:Y:S01]  /*3420*/  IMAD.WIDE R24, R10, 0x100, RZ ;  /* 0x000001000a187825 */ /* 0x000fe200078e02ff */
[----:B------:R-:W-:Y:S01]  /*3430*/  UIMAD UR5, UR6, -0x5, UR5 ;  /* 0xfffffffb060578a4 */ /* 0x000fe2000f8e0205 */
[----:B------:R-:W-:Y:S01]  /*3440*/  IADD3 R34, -R34, UR12, R17 ;  /* 0x0000000c22227c10 */ /* 0x000fe2000fffe111 */
[----:B------:R-:W-:Y:S01]  /*3450*/  @UP1 ULOP3.LUT UR4, UR4, 0x1, UR6, 0x78, !UPT ;  /* 0x0000000104041892 */ /* 0x000fe2000f8e7806 */
[C---:B------:R-:W-:Y:S01]  /*3460*/  IMAD R13, R7.reuse, UR11, R16 ;  /* 0x0000000b070d7c24 */ /* 0x040fe2000f8e0210 */
[----:B------:R-:W-:Y:S01]  /*3470*/  LOP3.LUT R35, R24, R35, R14, 0xfe, !PT ;  /* 0x0000002318237212 */ /* 0x000fe200078efe0e */
[----:B------:R-:W-:-:S04]  /*3480*/  IMAD.WIDE.U32 R10, R7, UR10, R26 ;  /* 0x0000000a070a7c25 */ /* 0x000fc8000f8e001a */
[----:B------:R-:W-:Y:S02]  /*3490*/  IMAD.IADD R11, R11, 0x1, R13 ;  /* 0x000000010b0b7824 */ /* 0x000fe400078e020d */
[----:B------:R-:W-:Y:S02]  /*34a0*/  IMAD.IADD R33, R12, 0x1, -R33 ;  /* 0x000000010c217824 */ /* 0x000fe400078e0a21 */
[----:B------:R-:W-:Y:S01]  /*34b0*/  IMAD.MOV.U32 R32, RZ, RZ, -0x1 ;  /* 0xffffffffff207424 */ /* 0x000fe200078e00ff */
[----:B------:R-:W-:Y:S06]  /*34c0*/  @P0 BRA `(.L_x_37) ;  /* 0x0000004800040947 */ /* 0x000fec0003800000 */
[----:B------:R-:W0:Y:S01]  /*34d0*/  LDC.64 R30, c[0x0][0x5c8] ;  /* 0x00017200ff1e7b82 */ /* 0x000e220000000a00 */
[----:B------:R-:W-:Y:S01]  /*34e0*/  ULDC.64 UR6, c[0x0][0x5c0] ;  /* 0x0001700000067ab9 */ /* 0x000fe20000000a00 */
[----:B------:R-:W-:Y:S01]  /*34f0*/  BSSY B0, `(.L_x_37) ;  /* 0x000047e000007945 */ /* 0x000fe20003800000 */
[-C--:B0-----:R-:W-:Y:S02]  /*3500*/  IMAD R12, R25, R30.reuse, RZ ;  /* 0x0000001e190c7224 */ /* 0x081fe400078e02ff */
[----:B------:R-:W-:-:S04]  /*3510*/  IMAD.WIDE.U32 R10, R35, R30, R10 ;  /* 0x0000001e230a7225 */ /* 0x000fc800078e000a */
[----:B------:R-:W-:Y:S01]  /*3520*/  IMAD R15, R35, R31, R12 ;  /* 0x0000001f230f7224 */ /* 0x000fe200078e020c */
[----:B------:R-:W-:Y:S01]  /*3530*/  IADD3 R16, P4, R10, UR6, RZ ;  /* 0x000000060a107c10 */ /* 0x000fe2000ff9e0ff */
[C---:B------:R-:W-:Y:S01]  /*3540*/  IMAD.SHL.U32 R13, R30.reuse, 0x80, RZ ;  /* 0x000000801e0d7824 */ /* 0x040fe200078e00ff */
[C---:B------:R-:W-:Y:S01]  /*3550*/  LEA R28, P2, R30.reuse, R10, 0x3 ;  /* 0x0000000a1e1c7211 */ /* 0x040fe200078418ff */
[----:B------:R-:W-:Y:S01]  /*3560*/  IMAD.IADD R36, R11, 0x1, R15 ;  /* 0x000000010b247824 */ /* 0x000fe200078e020f */
[----:B------:R-:W-:Y:S02]  /*3570*/  SHF.L.U64.HI R11, R30, 0x7, R31 ;  /* 0x000000071e0b7819 */ /* 0x000fe4000001021f */
[----:B------:R-:W-:Y:S02]  /*3580*/  IADD3 R12, P1, P0, R10, UR6, R13 ;  /* 0x000000060a0c7c10 */ /* 0x000fe4000f83e00d */
[----:B------:R-:W-:Y:S02]  /*3590*/  IADD3.X R17, R36, UR7, RZ, P4, !PT ;  /* 0x0000000724117c10 */ /* 0x000fe4000a7fe4ff */
[----:B---3-5:R-:W-:-:S02]  /*35a0*/  FSETP.NEU.AND P4, PT, R9, RZ, PT ;  /* 0x000000ff0900720b */ /* 0x028fc40003f8d000 */
[----:B------:R-:W-:Y:S02]  /*35b0*/  LEA.HI.X R30, R30, R36, R31, 0x3, P2 ;  /* 0x000000241e1e7211 */ /* 0x000fe400010f1c1f */
[C---:B------:R-:W-:Y:S02]  /*35c0*/  IADD3 R14, P2, R28.reuse, UR6, RZ ;  /* 0x000000061c0e7c10 */ /* 0x040fe4000ff5e0ff */
[----:B------:R-:W-:Y:S02]  /*35d0*/  IADD3 R10, P5, P6, R28, UR6, R13 ;  /* 0x000000061c0a7c10 */ /* 0x000fe4000febe00d */
[--C-:B------:R-:W-:Y:S02]  /*35e0*/  IADD3.X R13, R36, UR7, R11.reuse, P1, P0 ;  /* 0x00000007240d7c10 */ /* 0x100fe40008fe040b */
[C---:B------:R-:W-:Y:S02]  /*35f0*/  IADD3.X R15, R30.reuse, UR7, RZ, P2, !PT ;  /* 0x000000071e0f7c10 */ /* 0x040fe400097fe4ff */
[----:B------:R-:W-:Y:S01]  /*3600*/  IADD3.X R11, R30, UR7, R11, P5, P6 ;  /* 0x000000071e0b7c10 */ /* 0x000fe2000afec40b */
[----:B------:R-:W-:Y:S06]  /*3610*/  @!P4 BRA `(.L_x_38) ;  /* 0x00000034009cc947 */ /* 0x000fec0003800000 */
[----:B------:R-:W-:Y:S01]  /*3620*/  ULDC.64 UR6, c[0x0][0x5b8] ;  /* 0x00016e0000067ab9 */ /* 0x000fe20000000a00 */
[----:B------:R-:W-:Y:S01]  /*3630*/  ISETP.GE.AND P0, PT, R34, 0x1, PT ;  /* 0x000000012200780c */ /* 0x000fe20003f06270 */
[----:B------:R-:W-:Y:S01]  /*3640*/  IMAD R28, R29, UR6, RZ ;  /* 0x000000061d1c7c24 */ /* 0x000fe2000f8e02ff */
[----:B------:R-:W-:Y:S01]  /*3650*/  ULDC.64 UR10, c[0x0][0x5a8] ;  /* 0x00016a00000a7ab9 */ /* 0x000fe20000000a00 */
[----:B------:R-:W-:Y:S01]  /*3660*/  IMAD.WIDE.U32 R26, R7, UR6, R26 ;  /* 0x00000006071a7c25 */ /* 0x000fe2000f8e001a */
[----:B------:R-:W-:Y:S01]  /*3670*/  ISETP.LT.OR P4, PT, R33, 0x1, !P0 ;  /* 0x000000012100780c */ /* 0x000fe20004781670 */
[----:B------:R-:W-:Y:S02]  /*3680*/  BSSY B1, `(.L_x_39) ;  /* 0x000000c000017945 */ /* 0x000fe40003800000 */
[----:B------:R-:W-:Y:S01]  /*3690*/  IMAD R7, R7, UR7, R28 ;  /* 0x0000000707077c24 */ /* 0x000fe2000f8e021c */
[----:B------:R-:W-:Y:S02]  /*36a0*/  ULDC.64 UR6, c[0x0][0x5b0] ;  /* 0x00016c0000067ab9 */ /* 0x000fe40000000a00 */
[----:B------:R-:W-:-:S02]  /*36b0*/  IMAD R30, R25, UR6, RZ ;  /* 0x00000006191e7c24 */ /* 0x000fc4000f8e02ff */
[----:B------:R-:W-:Y:S02]  /*36c0*/  IMAD.IADD R27, R27, 0x1, R7 ;  /* 0x000000011b1b7824 */ /* 0x000fe400078e0207 */
[C---:B------:R-:W-:Y:S02]  /*36d0*/  IMAD R7, R35.reuse, UR7, R30 ;  /* 0x0000000723077c24 */ /* 0x040fe4000f8e021e */
[----:B------:R-:W-:-:S03]  /*36e0*/  IMAD.WIDE.U32 R28, R35, UR6, R26 ;  /* 0x00000006231c7c25 */ /* 0x000fc6000f8e001a */
[----:B------:R-:W-:-:S04]  /*36f0*/  IADD3 R28, P1, R28, UR10, RZ ;  /* 0x0000000a1c1c7c10 */ /* 0x000fc8000ff3e0ff */
[--C-:B------:R-:W-:Y:S02]  /*3700*/  IADD3.X R29, R29, UR11, R7.reuse, P1, !PT ;  /* 0x0000000b1d1d7c10 */ /* 0x100fe40008ffe407 */
[----:B------:R-:W-:Y:S01]  /*3710*/  PRMT R7, RZ, 0x7610, R7 ;  /* 0x00007610ff077816 */ /* 0x000fe20000000007 */
[----:B------:R-:W-:Y:S06]  /*3720*/  @P4 BRA `(.L_x_40) ;  /* 0x0000000000044947 */ /* 0x000fec0003800000 */
[----:B------:R0:W5:Y:S02]  /*3730*/  LDG.E.U8 R7, desc[UR20][R28.64] ;  /* 0x000000141c077981 */ /* 0x000164000c1e1100 */
.L_x_40:
[----:B------:R-:W-:Y:S05]  /*3740*/  BSYNC B1 ;  /* 0x0000000000017941 */ /* 0x000fea0003800000 */
.L_x_39:
[----:B-----5:R-:W-:Y:S01]  /*3750*/  LOP3.LUT R7, R7, 0xff, RZ, 0xc0, !PT ;  /* 0x000000ff07077812 */ /* 0x020fe200078ec0ff */
[----:B------:R-:W-:Y:S01]  /*3760*/  BSSY B1, `(.L_x_41) ;  /* 0x000000b000017945 */ /* 0x000fe20003800000 */
[----:B------:R-:W-:Y:S02]  /*3770*/  ISETP.LT.OR P2, PT, R33, 0x2, !P0 ;  /* 0x000000022100780c */ /* 0x000fe40004741670 */
[----:B------:R-:W-:-:S05]  /*3780*/  F2FP.F16.E4M3.UNPACK_B R7, R7 ;  /* 0x00000007ff07723e */ /* 0x000fca00020006ff */
[----:B------:R-:W-:Y:S01]  /*3790*/  HADD2.F32 R30, -RZ, R7.H0_H0 ;  /* 0x20000007ff1e7230 */ /* 0x000fe20000004100 */
[----:B------:R-:W-:-:S04]  /*37a0*/  PRMT R7, RZ, 0x7610, R7 ;  /* 0x00007610ff077816 */ /* 0x000fc80000000007 */
[----:B------:R-:W-:-:S04]  /*37b0*/  FMUL R30, R30, R9 ;  /* 0x000000091e1e7220 */ /* 0x000fc80000400000 */
[----:B--2---:R-:W-:-:S05]  /*37c0*/  FFMA R30, R147, R8, R30 ;  /* 0x00000008931e7223 */ /* 0x004fca000000001e */
[----:B------:R-:W-:-:S05]  /*37d0*/  F2FP.SATFINITE.E4M3.F32.PACK_AB_MERGE_C R31, RZ, R30, RZ ;  /* 0x0000001eff1f723e */ /* 0x000fca00048070ff */
[----:B------:R1:W-:Y:S01]  /*37e0*/  @!P4 STG.E.U8 desc[UR20][R16.64], R31 ;  /* 0x0000001f1000c986 */ /* 0x0003e2000c101114 */
[----:B------:R-:W-:Y:S05]  /*37f0*/  @P2 BRA `(.L_x_42) ;  /* 0x0000000000042947 */ /* 0x000fea0003800000 */
[----:B------:R2:W5:Y:S02]  /*3800*/  LDG.E.U8 R7, desc[UR20][R28.64+0x1] ;  /* 0x000001141c077981 */ /* 0x000564000c1e1100 */
.L_x_42:
[----:B------:R-:W-:Y:S05]  /*3810*/  BSYNC B1 ;  /* 0x0000000000017941 */ /* 0x000fea0003800000 */
.L_x_41:
[----:B-----5:R-:W-:Y:S01]  /*3820*/  LOP3.LUT R7, R7, 0xff, RZ, 0xc0, !PT ;  /* 0x000000ff07077812 */ /* 0x020fe200078ec0ff */
[----:B------:R-:W-:Y:S01]  /*3830*/  BSSY B1, `(.L_x_43) ;  /* 0x0000013000017945 */ /* 0x000fe20003800000 */
[----:B------:R-:W-:Y:S02]  /*3840*/  IADD3 R37, P1, R35, 0x8, RZ ;  /* 0x0000000823257810 */ /* 0x000fe40007f3e0ff */
[----:B------:R-:W-:-:S03]  /*3850*/  F2FP.F16.E4M3.UNPACK_B R7, R7 ;  /* 0x00000007ff07723e */ /* 0x000fc600020006ff */
[----:B-1----:R-:W-:Y:S01]  /*3860*/  IMAD.X R31, RZ, RZ, R25, P1 ;  /* 0x000000ffff1f7224 */ /* 0x002fe200008e0619 */
[----:B------:R-:W-:Y:S01]  /*3870*/  ISETP.GE.AND P1, PT, R34, 0x9, PT ;  /* 0x000000092200780c */ /* 0x000fe20003f26270 */
[----:B------:R-:W-:Y:S02]  /*3880*/  HADD2.F32 R30, -RZ, R7.H0_H0 ;  /* 0x20000007ff1e7230 */ /* 0x000fe40000004100 */
[----:B------:R-:W-:Y:S01]  /*3890*/  IMAD R36, R31, UR6, RZ ;  /* 0x000000061f247c24 */ /* 0x000fe2000f8e02ff */
[----:B------:R-:W-:Y:S02]  /*38a0*/  ISETP.LT.OR P5, PT, R33, 0x1, !P1 ;  /* 0x000000012100780c */ /* 0x000fe40004fa1670 */
[----:B------:R-:W-:Y:S01]  /*38b0*/  FMUL R7, R30, R9 ;  /* 0x000000091e077220 */ /* 0x000fe20000400000 */
[----:B------:R-:W-:-:S04]  /*38c0*/  IMAD.WIDE.U32 R30, R37, UR6, R26 ;  /* 0x00000006251e7c25 */ /* 0x000fc8000f8e001a */
[----:B------:R-:W-:Y:S01]  /*38d0*/  FFMA R7, R142, R8, R7 ;  /* 0x000000088e077223 */ /* 0x000fe20000000007 */
[----:B------:R-:W-:Y:S01]  /*38e0*/  IMAD R37, R37, UR7, R36 ;  /* 0x0000000725257c24 */ /* 0x000fe2000f8e0224 */
[----:B------:R-:W-:-:S03]  /*38f0*/  IADD3 R30, P4, R30, UR10, RZ ;  /* 0x0000000a1e1e7c10 */ /* 0x000fc6000ff9e0ff */
[----:B------:R-:W-:Y:S02]  /*3900*/  F2FP.SATFINITE.E4M3.F32.PACK_AB_MERGE_C R39, RZ, R7, RZ ;  /* 0x00000007ff27723e */ /* 0x000fe400048070ff */
[----:B------:R-:W-:Y:S02]  /*3910*/  IADD3.X R31, R31, UR11, R37, P4, !PT ;  /* 0x0000000b1f1f7c10 */ /* 0x000fe4000a7fe425 */
[----:B------:R-:W-:Y:S01]  /*3920*/  PRMT R7, RZ, 0x7610, R7 ;  /* 0x00007610ff077816 */ /* 0x000fe20000000007 */
[----:B------:R1:W-:Y:S01]  /*3930*/  @!P2 STG.E.U8 desc[UR20][R16.64+0x1], R39 ;  /* 0x000001271000a986 */ /* 0x0003e2000c101114 */
[----:B------:R-:W-:Y:S05]  /*3940*/  @P5 BRA `(.L_x_44) ;  /* 0x0000000000045947 */ /* 0x000fea0003800000 */
[----:B------:R3:W5:Y:S02]  /*3950*/  LDG.E.U8 R7, desc[UR20][R30.64] ;  /* 0x000000141e077981 */ /* 0x000764000c1e1100 */
.L_x_44:
[----:B------:R-:W-:Y:S05]  /*3960*/  BSYNC B1 ;  /* 0x0000000000017941 */ /* 0x000fea0003800000 */
.L_x_43:
[----:B-----5:R-:W-:Y:S01]  /*3970*/  LOP3.LUT R7, R7, 0xff, RZ, 0xc0, !PT ;  /* 0x000000ff07077812 */ /* 0x020fe200078ec0ff */
[----:B------:R-:W-:Y:S01]  /*3980*/  BSSY B1, `(.L_x_45) ;  /* 0x000000b000017945 */ /* 0x000fe20003800000 */
[----:B------:R-:W-:Y:S02]  /*3990*/  ISETP.LT.OR P2, PT, R33, 0x2, !P1 ;  /* 0x000000022100780c */ /* 0x000fe40004f41670 */
[----:B------:R-:W-:-:S05]  /*39a0*/  F2FP.F16.E4M3.UNPACK_B R7, R7 ;  /* 0x00000007ff07723e */ /* 0x000fca00020006ff */
[----:B------:R-:W-:Y:S01]  /*39b0*/  HADD2.F32 R36, -RZ, R7.H0_H0 ;  /* 0x20000007ff247230 */ /* 0x000fe20000004100 */
[----:B------:R-:W-:-:S04]  /*39c0*/  PRMT R7, RZ, 0x7610, R7 ;  /* 0x00007610ff077816 */ /* 0x000fc80000000007 */
[----:B------:R-:W-:-:S04]  /*39d0*/  FMUL R36, R36, R9 ;  /* 0x0000000924247220 */ /* 0x000fc80000400000 */
[----:B------:R-:W-:-:S05]  /*39e0*/  FFMA R36, R145, R8, R36 ;  /* 0x0000000891247223 */ /* 0x000fca0000000024 */
[----:B------:R-:W-:-:S05]  /*39f0*/  F2FP.SATFINITE.E4M3.F32.PACK_AB_MERGE_C R37, RZ, R36, RZ ;  /* 0x00000024ff25723e */ /* 0x000fca00048070ff */
[----:B------:R4:W-:Y:S01]  /*3a00*/  @!P5 STG.E.U8 desc[UR20][R14.64], R37 ;  /* 0x000000250e00d986 */ /* 0x0009e2000c101114 */
[----:B------:R-:W-:Y:S05]  /*3a10*/  @P2 BRA `(.L_x_46) ;  /* 0x0000000000042947 */ /* 0x000fea0003800000 */
[----:B------:R0:W5:Y:S02]  /*3a20*/  LDG.E.U8 R7, desc[UR20][R30.64+0x1] ;  /* 0x000001141e077981 */ /* 0x000164000c1e1100 */
.L_x_46:
[----:B------:R-:W-:Y:S05]  /*3a30*/  BSYNC B1 ;  /* 0x0000000000017941 */ /* 0x000fea0003800000 */
.L_x_45:
[----:B-----5:R-:W-:Y:S01]  /*3a40*/  LOP3.LUT R7, R7, 0xff, RZ, 0xc0, !PT ;  /* 0x000000ff07077812 */ /* 0x020fe200078ec0ff */
[----:B------:R-:W-:Y:S01]  /*3a50*/  BSSY B1, `(.L_x_47) ;  /* 0x000000b000017945 */ /* 0x000fe20003800000 */
[----:B------:R-:W-:Y:S02]  /*3a60*/  ISETP.LT.OR P4, PT, R33, 0x9, !P0 ;  /* 0x000000092100780c */ /* 0x000fe40004781670 */
[----:B------:R-:W-:-:S05]  /*3a70*/  F2FP.F16.E4M3.UNPACK_B R7, R7 ;  /* 0x00000007ff07723e */ /* 0x000fca00020006ff */
[----:B------:R-:W-:-:S05]  /*3a80*/  HADD2.F32 R36, -RZ, R7.H0_H0 ;  /* 0x20000007ff247230 */ /* 0x000fca0000004100 */
[----:B------:R-:W-:-:S04]  /*3a90*/  FMUL R7, R36, R9 ;  /* 0x0000000924077220 */ /* 0x000fc80000400000 */
[----:B------:R-:W-:-:S05]  /*3aa0*/  FFMA R7, R140, R8, R7 ;  /* 0x000000088c077223 */ /* 0x000fca0000000007 */
[----:B----4-:R-:W-:Y:S02]  /*3ab0*/  F2FP.SATFINITE.E4M3.F32.PACK_AB_MERGE_C R37, RZ, R7, RZ ;  /* 0x00000007ff25723e */ /* 0x010fe400048070ff */
[----:B------:R-:W-:-:S03]  /*3ac0*/  PRMT R7, RZ, 0x7610, R7 ;  /* 0x00007610ff077816 */ /* 0x000fc60000000007 */
[----:B------:R4:W-:Y:S01]  /*3ad0*/  @!P2 STG.E.U8 desc[UR20][R14.64+0x1], R37 ;  /* 0x000001250e00a986 */ /* 0x0009e2000c101114 */
[----:B------:R-:W-:Y:S05]  /*3ae0*/  @P4 BRA `(.L_x_48) ;  /* 0x0000000000044947 */ /* 0x000fea0003800000 */
[----:B------:R0:W5:Y:S02]  /*3af0*/  LDG.E.U8 R7, desc[UR20][R28.64+0x8] ;  /* 0x000008141c077981 */ /* 0x000164000c1e1100 */
.L_x_48:
[----:B------:R-:W-:Y:S05]  /*3b00*/  BSYNC B1 ;  /* 0x0000000000017941 */ /* 0x000fea0003800000 */
.L_x_47:
        /* <DEDUP_REMOVED lines=8> */
[----:B----4-:R-:W-:-:S05]  /*3b90*/  F2FP.SATFINITE.E4M3.F32.PACK_AB_MERGE_C R37, RZ, R36, RZ ;  /* 0x00000024ff25723e */ /* 0x010fca00048070ff */
[----:B------:R4:W-:Y:S01]  /*3ba0*/  @!P4 STG.E.U8 desc[UR20][R16.64+0x8], R37 ;  /* 0x000008251000c986 */ /* 0x0009e2000c101114 */
[----:B------:R-:W-:Y:S05]  /*3bb0*/  @P2 BRA `(.L_x_50) ;  /* 0x0000000000042947 */ /* 0x000fea0003800000 */
[----:B------:R0:W5:Y:S02]  /*3bc0*/  LDG.E.U8 R7, desc[UR20][R28.64+0x9] ;  /* 0x000009141c077981 */ /* 0x000164000c1e1100 */
.L_x_50:
[----:B------:R-:W-:Y:S05]  /*3bd0*/  BSYNC B1 ;  /* 0x0000000000017941 */ /* 0x000fea0003800000 */
.L_x_49:
        /* <DEDUP_REMOVED lines=12> */
.L_x_52:
[----:B------:R-:W-:Y:S05]  /*3ca0*/  BSYNC B1 ;  /* 0x0000000000017941 */ /* 0x000fea0003800000 */
.L_x_51:
        /* <DEDUP_REMOVED lines=12> */
.L_x_54:
[----:B------:R-:W-:Y:S05]  /*3d70*/  BSYNC B1 ;  /* 0x0000000000017941 */ /* 0x000fea0003800000 */
.L_x_53:
        /* <DEDUP_REMOVED lines=12> */
.L_x_56:
[----:B------:R-:W-:Y:S05]  /*3e40*/  BSYNC B1 ;  /* 0x0000000000017941 */ /* 0x000fea0003800000 */
.L_x_55:
        /* <DEDUP_REMOVED lines=12> */
.L_x_58:
[----:B------:R-:W-:Y:S05]  /*3f10*/  BSYNC B1 ;  /* 0x0000000000017941 */ /* 0x000fea0003800000 */
.L_x_57:
        /* <DEDUP_REMOVED lines=12> */
.L_x_60:
[----:B------:R-:W-:Y:S05]  /*3fe0*/  BSYNC B1 ;  /* 0x0000000000017941 */ /* 0x000fea0003800000 */
.L_x_59:
        /* <DEDUP_REMOVED lines=12> */
.L_x_62:
[----:B------:R-:W-:Y:S05]  /*40b0*/  BSYNC B1 ;  /* 0x0000000000017941 */ /* 0x000fea0003800000 */
.L_x_61:
        /* <DEDUP_REMOVED lines=12> */
.L_x_64:
[----:B------:R-:W-:Y:S05]  /*4180*/  BSYNC B1 ;  /* 0x0000000000017941 */ /* 0x000fea0003800000 */
.L_x_63:
        /* <DEDUP_REMOVED lines=12> */
.L_x_66:
[----:B------:R-:W-:Y:S05]  /*4250*/  BSYNC B1 ;  /* 0x0000000000017941 */ /* 0x000fea0003800000 */
.L_x_65:
        /* <DEDUP_REMOVED lines=12> */
.L_x_68:
[----:B------:R-:W-:Y:S05]  /*4320*/  BSYNC B1 ;  /* 0x0000000000017941 */ /* 0x000fea0003800000 */
.L_x_67:
        /* <DEDUP_REMOVED lines=12> */
.L_x_70:
[----:B------:R-:W-:Y:S05]  /*43f0*/  BSYNC B1 ;  /* 0x0000000000017941 */ /* 0x000fea0003800000 */
.L_x_69:
        /* <DEDUP_REMOVED lines=12> */
.L_x_72:
[----:B------:R-:W-:Y:S05]  /*44c0*/  BSYNC B1 ;  /* 0x0000000000017941 */ /* 0x000fea0003800000 */
.L_x_71:
        /* <DEDUP_REMOVED lines=12> */
.L_x_74:
[----:B------:R-:W-:Y:S05]  /*4590*/  BSYNC B1 ;  /* 0x0000000000017941 */ /* 0x000fea0003800000 */
.L_x_73:
        /* <DEDUP_REMOVED lines=12> */
.L_x_76:
[----:B------:R-:W-:Y:S05]  /*4660*/  BSYNC B1 ;  /* 0x0000000000017941 */ /* 0x000fea0003800000 */
.L_x_75:
        /* <DEDUP_REMOVED lines=12> */
.L_x_78:
[----:B------:R-:W-:Y:S05]  /*4730*/  BSYNC B1 ;  /* 0x0000000000017941 */ /* 0x000fea0003800000 */
.L_x_77:
        /* <DEDUP_REMOVED lines=12> */
.L_x_80:
[----:B------:R-:W-:Y:S05]  /*4800*/  BSYNC B1 ;  /* 0x0000000000017941 */ /* 0x000fea0003800000 */
.L_x_79:
        /* <DEDUP_REMOVED lines=12> */
.L_x_82:
[----:B------:R-:W-:Y:S05]  /*48d0*/  BSYNC B1 ;  /* 0x0000000000017941 */ /* 0x000fea0003800000 */
.L_x_81:
        /* <DEDUP_REMOVED lines=12> */
.L_x_84:
[----:B------:R-:W-:Y:S05]  /*49a0*/  BSYNC B1 ;  /* 0x0000000000017941 */ /* 0x000fea0003800000 */
.L_x_83:
        /* <DEDUP_REMOVED lines=12> */
.L_x_86:
[----:B------:R-:W-:Y:S05]  /*4a70*/  BSYNC B1 ;  /* 0x0000000000017941 */ /* 0x000fea0003800000 */
.L_x_85:
        /* <DEDUP_REMOVED lines=12> */
.L_x_88:
[----:B------:R-:W-:Y:S05]  /*4b40*/  BSYNC B1 ;  /* 0x0000000000017941 */ /* 0x000fea0003800000 */
.L_x_87:
        /* <DEDUP_REMOVED lines=12> */
.L_x_90:
[----:B------:R-:W-:Y:S05]  /*4c10*/  BSYNC B1 ;  /* 0x0000000000017941 */ /* 0x000fea0003800000 */
.L_x_89:
        /* <DEDUP_REMOVED lines=12> */
.L_x_92:
[----:B------:R-:W-:Y:S05]  /*4ce0*/  BSYNC B1 ;  /* 0x0000000000017941 */ /* 0x000fea0003800000 */
.L_x_91:
        /* <DEDUP_REMOVED lines=12> */
.L_x_94:
[----:B------:R-:W-:Y:S05]  /*4db0*/  BSYNC B1 ;  /* 0x0000000000017941 */ /* 0x000fea0003800000 */
.L_x_93:
        /* <DEDUP_REMOVED lines=12> */
.L_x_96:
[----:B------:R-:W-:Y:S05]  /*4e80*/  BSYNC B1 ;  /* 0x0000000000017941 */ /* 0x000fea0003800000 */
.L_x_95:
        /* <DEDUP_REMOVED lines=12> */
.L_x_98:
[----:B------:R-:W-:Y:S05]  /*4f50*/  BSYNC B1 ;  /* 0x0000000000017941 */ /* 0x000fea0003800000 */
.L_x_97:
[----:B-----5:R-:W-:Y:S01]  /*4f60*/  LOP3.LUT R7, R7, 0xff, RZ, 0xc0, !PT ;  /* 0x000000ff07077812 */ /* 0x020fe200078ec0ff */
[----:B------:R-:W-:Y:S01]  /*4f70*/  BSSY B1, `(.L_x_99) ;  /* 0x000000b000017945 */ /* 0x000fe20003800000 */
[----:B------:R-:W-:Y:S02]  /*4f80*/  ISETP.LT.OR P2, PT, R33, 0x39, !P1 ;  /* 0x000000392100780c */ /* 0x000fe40004f41670 */
[----:B------:R-:W-:-:S05]  /*4f90*/  F2FP.F16.E4M3.UNPACK_B R7, R7 ;  /* 0x00000007ff07723e */ /* 0x000fca00020006ff */
[----:B0-2---:R-:W-:-:S05]  /*4fa0*/  HADD2.F32 R28, -RZ, R7.H0_H0 ;  /* 0x20000007ff1c7230 */ /* 0x005fca0000004100 */
[----:B------:R-:W-:-:S04]  /*4fb0*/  FMUL R7, R28, R9 ;  /* 0x000000091c077220 */ /* 0x000fc80000400000 */
[----:B------:R-:W-:-:S05]  /*4fc0*/  FFMA R7, R114, R8, R7 ;  /* 0x0000000872077223 */ /* 0x000fca0000000007 */
[----:B------:R-:W-:Y:S02]  /*4fd0*/  F2FP.SATFINITE.E4M3.F32.PACK_AB_MERGE_C R29, RZ, R7, RZ ;  /* 0x00000007ff1d723e */ /* 0x000fe400048070ff */
[----:B------:R-:W-:-:S03]  /*4fe0*/  PRMT R7, RZ, 0x7610, R7 ;  /* 0x00007610ff077816 */ /* 0x000fc60000000007 */
[----:B------:R0:W-:Y:S01]  /*4ff0*/  @!P0 STG.E.U8 desc[UR20][R16.64+0x39], R29 ;  /* 0x0000391d10008986 */ /* 0x0001e2000c101114 */
[----:B------:R-:W-:Y:S05]  /*5000*/  @P2 BRA `(.L_x_100) ;  /* 0x0000000000042947 */ /* 0x000fea0003800000 */
[----:B------:R2:W5:Y:S02]  /*5010*/  LDG.E.U8 R7, desc[UR20][R30.64+0x38] ;  /* 0x000038141e077981 */ /* 0x000564000c1e1100 */
.L_x_100:
[----:B------:R-:W-:Y:S05]  /*5020*/  BSYNC B1 ;  /* 0x0000000000017941 */ /* 0x000fea0003800000 */
.L_x_99:
[----:B-----5:R-:W-:Y:S01]  /*5030*/  LOP3.LUT R7, R7, 0xff, RZ, 0xc0, !PT ;  /* 0x000000ff07077812 */ /* 0x020fe200078ec0ff */
[----:B------:R-:W-:Y:S01]  /*5040*/  BSSY B1, `(.L_x_101) ;  /* 0x000000b000017945 */ /* 0x000fe20003800000 */
[----:B------:R-:W-:Y:S02]  /*5050*/  ISETP.LT.OR P1, PT, R33, 0x3a, !P1 ;  /* 0x0000003a2100780c */ /* 0x000fe40004f21670 */
[----:B------:R-:W-:-:S05]  /*5060*/  F2FP.F16.E4M3.UNPACK_B R7, R7 ;  /* 0x00000007ff07723e */ /* 0x000fca00020006ff */
[----:B01--4-:R-:W-:Y:S01]  /*5070*/  HADD2.F32 R16, -RZ, R7.H0_H0 ;  /* 0x20000007ff107230 */ /* 0x013fe20000004100 */
[----:B------:R-:W-:-:S04]  /*5080*/  PRMT R7, RZ, 0x7610, R7 ;  /* 0x00007610ff077816 */ /* 0x000fc80000000007 */
[----:B------:R-:W-:-:S04]  /*5090*/  FMUL R16, R16, R9 ;  /* 0x0000000910107220 */ /* 0x000fc80000400000 */
[----:B------:R-:W-:-:S05]  /*50a0*/  FFMA R16, R117, R8, R16 ;  /* 0x0000000875107223 */ /* 0x000fca0000000010 */
[----:B------:R-:W-:-:S05]  /*50b0*/  F2FP.SATFINITE.E4M3.F32.PACK_AB_MERGE_C R17, RZ, R16, RZ ;  /* 0x00000010ff11723e */ /* 0x000fca00048070ff */
[----:B------:R0:W-:Y:S01]  /*50c0*/  @!P2 STG.E.U8 desc[UR20][R14.64+0x38], R17 ;  /* 0x000038110e00a986 */ /* 0x0001e2000c101114 */
[----:B------:R-:W-:Y:S05]  /*50d0*/  @P1 BRA `(.L_x_102) ;  /* 0x0000000000041947 */ /* 0x000fea0003800000 */
[----:B------:R1:W5:Y:S02]  /*50e0*/  LDG.E.U8 R7, desc[UR20][R30.64+0x39] ;  /* 0x000039141e077981 */ /* 0x000364000c1e1100 */
.L_x_102:
[----:B------:R-:W-:Y:S05]  /*50f0*/  BSYNC B1 ;  /* 0x0000000000017941 */ /* 0x000fea0003800000 */
.L_x_101:
[----:B-----5:R-:W-:Y:S01]  /*5100*/  LOP3.LUT R7, R7, 0xff, RZ, 0xc0, !PT ;  /* 0x000000ff07077812 */ /* 0x020fe200078ec0ff */
[----:B------:R-:W-:Y:S01]  /*5110*/  BSSY B1, `(.L_x_103) ;  /* 0x0000013000017945 */ /* 0x000fe20003800000 */
[----:B------:R-:W-:Y:S02]  /*5120*/  IADD3 R29, P0, R35, 0x80, RZ ;  /* 0x00000080231d7810 */ /* 0x000fe40007f1e0ff */
[----:B------:R-:W-:-:S03]  /*5130*/  F2FP.F16.E4M3.UNPACK_B R7, R7 ;  /* 0x00000007ff07723e */ /* 0x000fc600020006ff */
[----:B0-----:R-:W-:Y:S01]  /*5140*/  IMAD.X R17, RZ, RZ, R25, P0 ;  /* 0x000000ffff117224 */ /* 0x001fe200000e0619 */
        /* <DEDUP_REMOVED lines=9> */
[----:B-123--:R-:W-:Y:S02]  /*51e0*/  F2FP.SATFINITE.E4M3.F32.PACK_AB_MERGE_C R31, RZ, R7, RZ ;  /* 0x00000007ff1f723e */ /* 0x00efe400048070ff */
[----:B------:R-:W-:Y:S02]  /*51f0*/  IADD3.X R17, R17, UR11, R29, P2, !PT ;  /* 0x0000000b11117c10 */ /* 0x000fe400097fe41d */
[----:B------:R-:W-:Y:S01]  /*5200*/  PRMT R7, RZ, 0x7610, R7 ;  /* 0x00007610ff077816 */ /* 0x000fe20000000007 */
[----:B------:R0:W-:Y:S01]  /*5210*/  @!P1 STG.E.U8 desc[UR20][R14.64+0x39], R31 ;  /* 0x0000391f0e009986 */ /* 0x0001e2000c101114 */
[----:B------:R-:W-:Y:S05]  /*5220*/  @P4 BRA `(.L_x_104) ;  /* 0x0000000000044947 */ /* 0x000fea0003800000 */
[----:B------:R1:W5:Y:S02]  /*5230*/  LDG.E.U8 R7, desc[UR20][R16.64] ;  /* 0x0000001410077981 */ /* 0x000364000c1e1100 */
.L_x_104:
[----:B------:R-:W-:Y:S05]  /*5240*/  BSYNC B1 ;  /* 0x0000000000017941 */ /* 0x000fea0003800000 */
.L_x_103:
[----:B-----5:R-:W-:Y:S01]  /*5250*/  LOP3.LUT R7, R7, 0xff, RZ, 0xc0, !PT ;  /* 0x000000ff07077812 */ /* 0x020fe200078ec0ff */
[----:B------:R-:W-:Y:S01]  /*5260*/  BSSY B1, `(.L_x_105) ;  /* 0x000000b000017945 */ /* 0x000fe20003800000 */
[----:B------:R-:W-:Y:S02]  /*5270*/  ISETP.LT.OR P2, PT, R33, 0x2, !P0 ;  /* 0x000000022100780c */ /* 0x000fe40004741670 */
[----:B------:R-:W-:-:S05]  /*5280*/  F2FP.F16.E4M3.UNPACK_B R7, R7 ;  /* 0x00000007ff07723e */ /* 0x000fca00020006ff */
[----:B0-----:R-:W-:Y:S01]  /*5290*/  HADD2.F32 R14, -RZ, R7.H0_H0 ;  /* 0x20000007ff0e7230 */ /* 0x001fe20000004100 */
[----:B------:R-:W-:-:S04]  /*52a0*/  PRMT R7, RZ, 0x7610, R7 ;  /* 0x00007610ff077816 */ /* 0x000fc80000000007 */
[----:B------:R-:W-:-:S04]  /*52b0*/  FMUL R14, R14, R9 ;  /* 0x000000090e0e7220 */ /* 0x000fc80000400000 */
[----:B------:R-:W-:-:S05]  /*52c0*/  FFMA R14, R115, R8, R14 ;  /* 0x00000008730e7223 */ /* 0x000fca000000000e */
[----:B------:R-:W-:-:S05]  /*52d0*/  F2FP.SATFINITE.E4M3.F32.PACK_AB_MERGE_C R15, RZ, R14, RZ ;  /* 0x0000000eff0f723e */ /* 0x000fca00048070ff */
[----:B------:R0:W-:Y:S01]  /*52e0*/  @!P4 STG.E.U8 desc[UR20][R12.64], R15 ;  /* 0x0000000f0c00c986 */ /* 0x0001e2000c101114 */
[----:B------:R-:W-:Y:S05]  /*52f0*/  @P2 BRA `(.L_x_106) ;  /* 0x0000000000042947 */ /* 0x000fea0003800000 */
[----:B------:R2:W5:Y:S02]  /*5300*/  LDG.E.U8 R7, desc[UR20][R16.64+0x1] ;  /* 0x0000011410077981 */ /* 0x000564000c1e1100 */
.L_x_106:
[----:B------:R-:W-:Y:S05]  /*5310*/  BSYNC B1 ;  /* 0x0000000000017941 */ /* 0x000fea0003800000 */
.L_x_105:
[----:B-----5:R-:W-:Y:S01]  /*5320*/  LOP3.LUT R7, R7, 0xff, RZ, 0xc0, !PT ;  /* 0x000000ff07077812 */ /* 0x020fe200078ec0ff */
[----:B------:R-:W-:Y:S01]  /*5330*/  BSSY B1, `(.L_x_107) ;  /* 0x0000013000017945 */ /* 0x000fe20003800000 */
[----:B------:R-:W-:Y:S02]  /*5340*/  IADD3 R35, P1, R35, 0x88, RZ ;  /* 0x0000008823237810 */ /* 0x000fe40007f3e0ff */
[----:B------:R-:W-:-:S03]  /*5350*/  F2FP.F16.E4M3.UNPACK_B R7, R7 ;  /* 0x00000007ff07723e */ /* 0x000fc600020006ff */
[----:B------:R-:W-:Y:S01]  /*5360*/  IMAD.X R24, RZ, RZ, R25, P1 ;  /* 0x000000ffff187224 */ /* 0x000fe200008e0619 */
[----:B------:R-:W-:Y:S01]  /*5370*/  ISETP.GE.AND P1, PT, R34, 0x89, PT ;  /* 0x000000892200780c */ /* 0x000fe20003f26270 */
[----:B------:R-:W-:Y:S02]  /*5380*/  HADD2.F32 R14, -RZ, R7.H0_H0 ;  /* 0x20000007ff0e7230 */ /* 0x000fe40000004100 */
[----:B------:R-:W-:Y:S01]  /*5390*/  IMAD R24, R24, UR6, RZ ;  /* 0x0000000618187c24 */ /* 0x000fe2000f8e02ff */
[----:B------:R-:W-:Y:S01]  /*53a0*/  ISETP.LT.OR P5, PT, R33, 0x1, !P1 ;  /* 0x000000012100780c */ /* 0x000fe20004fa1670 */
[----:B------:R-:W-:-:S04]  /*53b0*/  IMAD.WIDE.U32 R26, R35, UR6, R26 ;  /* 0x00000006231a7c25 */ /* 0x000fc8000f8e001a */
[----:B------:R-:W-:Y:S01]  /*53c0*/  FMUL R7, R14, R9 ;  /* 0x000000090e077220 */ /* 0x000fe20000400000 */
[----:B------:R-:W-:-:S03]  /*53d0*/  IMAD R35, R35, UR7, R24 ;  /* 0x0000000723237c24 */ /* 0x000fc6000f8e0218 */
[----:B------:R-:W-:Y:S01]  /*53e0*/  FFMA R7, R110, R8, R7 ;  /* 0x000000086e077223 */ /* 0x000fe20000000007 */
[----:B------:R-:W-:-:S04]  /*53f0*/  IADD3 R14, P4, R26, UR10, RZ ;  /* 0x0000000a1a0e7c10 */ /* 0x000fc8000ff9e0ff */
[----:B------:R-:W-:Y:S02]  /*5400*/  F2FP.SATFINITE.E4M3.F32.PACK_AB_MERGE_C R25, RZ, R7, RZ ;  /* 0x00000007ff19723e */ /* 0x000fe400048070ff */
[----:B0-----:R-:W-:Y:S02]  /*5410*/  IADD3.X R15, R27, UR11, R35, P4, !PT ;  /* 0x0000000b1b0f7c10 */ /* 0x001fe4000a7fe423 */
[----:B------:R-:W-:Y:S01]  /*5420*/  PRMT R7, RZ, 0x7610, R7 ;  /* 0x00007610ff077816 */ /* 0x000fe20000000007 */
[----:B------:R0:W-:Y:S01]  /*5430*/  @!P2 STG.E.U8 desc[UR20][R12.64+0x1], R25 ;  /* 0x000001190c00a986 */ /* 0x0001e2000c101114 */
[----:B------:R-:W-:Y:S05]  /*5440*/  @P5 BRA `(.L_x_108) ;  /* 0x0000000000045947 */ /* 0x000fea0003800000 */
[----:B------:R3:W5:Y:S02]  /*5450*/  LDG.E.U8 R7, desc[UR20][R14.64] ;  /* 0x000000140e077981 */ /* 0x000764000c1e1100 */
.L_x_108:
[----:B------:R-:W-:Y:S05]  /*5460*/  BSYNC B1 ;  /* 0x0000000000017941 */ /* 0x000fea0003800000 */
.L_x_107:
        /* <DEDUP_REMOVED lines=8> */
[----:B0-----:R-:W-:-:S05]  /*54f0*/  F2FP.SATFINITE.E4M3.F32.PACK_AB_MERGE_C R25, RZ, R24, RZ ;  /* 0x00000018ff19723e */ /* 0x001fca00048070ff */
[----:B------:R0:W-:Y:S01]  /*5500*/  @!P5 STG.E.U8 desc[UR20][R10.64], R25 ;  /* 0x000000190a00d986 */ /* 0x0001e2000c101114 */
[----:B------:R-:W-:Y:S05]  /*5510*/  @P2 BRA `(.L_x_110) ;  /* 0x0000000000042947 */ /* 0x000fea0003800000 */
[----:B------:R4:W5:Y:S02]  /*5520*/  LDG.E.U8 R7, desc[UR20][R14.64+0x1] ;  /* 0x000001140e077981 */ /* 0x000964000c1e1100 */
.L_x_110:
[----:B------:R-:W-:Y:S05]  /*5530*/  BSYNC B1 ;  /* 0x0000000000017941 */ /* 0x000fea0003800000 */
.L_x_109:
[----:B-----5:R-:W-:Y:S01]  /*5540*/  LOP3.LUT R7, R7, 0xff, RZ, 0xc0, !PT ;  /* 0x000000ff07077812 */ /* 0x020fe200078ec0ff */
[----:B------:R-:W-:Y:S01]  /*5550*/  BSSY B1, `(.L_x_111) ;  /* 0x000000b000017945 */ /* 0x000fe20003800000 */
[----:B------:R-:W-:Y:S02]  /*5560*/  ISETP.LT.OR P4, PT, R33, 0x9, !P0 ;  /* 0x000000092100780c */ /* 0x000fe40004781670 */
[----:B------:R-:W-:-:S05]  /*5570*/  F2FP.F16.E4M3.UNPACK_B R7, R7 ;  /* 0x00000007ff07723e */ /* 0x000fca00020006ff */
[----:B------:R-:W-:-:S05]  /*5580*/  HADD2.F32 R24, -RZ, R7.H0_H0 ;  /* 0x20000007ff187230 */ /* 0x000fca0000004100 */
[----:B------:R-:W-:-:S04]  /*5590*/  FMUL R7, R24, R9 ;  /* 0x0000000918077220 */ /* 0x000fc80000400000 */
[----:B------:R-:W-:-:S05]  /*55a0*/  FFMA R7, R108, R8, R7 ;  /* 0x000000086c077223 */ /* 0x000fca0000000007 */
[----:B0-----:R-:W-:Y:S02]  /*55b0*/  F2FP.SATFINITE.E4M3.F32.PACK_AB_MERGE_C R25, RZ, R7, RZ ;  /* 0x00000007ff19723e */ /* 0x001fe400048070ff */
[----:B------:R-:W-:-:S03]  /*55c0*/  PRMT R7, RZ, 0x7610, R7 ;  /* 0x00007610ff077816 */ /* 0x000fc60000000007 */
[----:B------:R0:W-:Y:S01]  /*55d0*/  @!P2 STG.E.U8 desc[UR20][R10.64+0x1], R25 ;  /* 0x000001190a00a986 */ /* 0x0001e2000c101114 */
[----:B------:R-:W-:Y:S05]  /*55e0*/  @P4 BRA `(.L_x_112) ;  /* 0x0000000000044947 */ /* 0x000fea0003800000 */
[----:B------:R0:W5:Y:S02]  /*55f0*/  LDG.E.U8 R7, desc[UR20][R16.64+0x8] ;  /* 0x0000081410077981 */ /* 0x000164000c1e1100 */
.L_x_112:
[----:B------:R-:W-:Y:S05]  /*5600*/  BSYNC B1 ;  /* 0x0000000000017941 */ /* 0x000fea0003800000 */
.L_x_111:
        /* <DEDUP_REMOVED lines=12> */
.L_x_114:
[----:B------:R-:W-:Y:S05]  /*56d0*/  BSYNC B1 ;  /* 0x0000000000017941 */ /* 0x000fea0003800000 */
.L_x_113:
        /* <DEDUP_REMOVED lines=12> */
.L_x_116:
[----:B------:R-:W-:Y:S05]  /*57a0*/  BSYNC B1 ;  /* 0x0000000000017941 */ /* 0x000fea0003800000 */
.L_x_115:
        /* <DEDUP_REMOVED lines=12> */
.L_x_118:
[----:B------:R-:W-:Y:S05]  /*5870*/  BSYNC B1 ;  /* 0x0000000000017941 */ /* 0x000fea0003800000 */
.L_x_117:
        /* <DEDUP_REMOVED lines=12> */
.L_x_120:
[----:B------:R-:W-:Y:S05]  /*5940*/  BSYNC B1 ;  /* 0x0000000000017941 */ /* 0x000fea0003800000 */
.L_x_119:
        /* <DEDUP_REMOVED lines=12> */
.L_x_122:
[----:B------:R-:W-:Y:S05]  /*5a10*/  BSYNC B1 ;  /* 0x0000000000017941 */ /* 0x000fea0003800000 */
.L_x_121:
        /* <DEDUP_REMOVED lines=12> */
.L_x_124:
[----:B------:R-:W-:Y:S05]  /*5ae0*/  BSYNC B1 ;  /* 0x0000000000017941 */ /* 0x000fea0003800000 */
.L_x_123:
        /* <DEDUP_REMOVED lines=12> */
.L_x_126:
[----:B------:R-:W-:Y:S05]  /*5bb0*/  BSYNC B1 ;  /* 0x0000000000017941 */ /* 0x000fea0003800000 */
.L_x_125:
        /* <DEDUP_REMOVED lines=12> */
.L_x_128:
[----:B------:R-:W-:Y:S05]  /*5c80*/  BSYNC B1 ;  /* 0x0000000000017941 */ /* 0x000fea0003800000 */
.L_x_127:
        /* <DEDUP_REMOVED lines=12> */
.L_x_130:
[----:B------:R-:W-:Y:S05]  /*5d50*/  BSYNC B1 ;  /* 0x0000000000017941 */ /* 0x000fea0003800000 */
.L_x_129:
        /* <DEDUP_REMOVED lines=12> */
.L_x_132:
[----:B------:R-:W-:Y:S05]  /*5e20*/  BSYNC B1 ;  /* 0x0000000000017941 */ /* 0x000fea0003800000 */
.L_x_131:
        /* <DEDUP_REMOVED lines=12> */
.L_x_134:
[----:B------:R-:W-:Y:S05]  /*5ef0*/  BSYNC B1 ;  /* 0x0000000000017941 */ /* 0x000fea0003800000 */
.L_x_133:
        /* <DEDUP_REMOVED lines=12> */
.L_x_136:
[----:B------:R-:W-:Y:S05]  /*5fc0*/  BSYNC B1 ;  /* 0x0000000000017941 */ /* 0x000fea0003800000 */
.L_x_135:
        /* <DEDUP_REMOVED lines=12> */
.L_x_138:
[----:B------:R-:W-:Y:S05]  /*6090*/  BSYNC B1 ;  /* 0x0000000000017941 */ /* 0x000fea0003800000 */
.L_x_137:
        /* <DEDUP_REMOVED lines=12> */
.L_x_140:
[----:B------:R-:W-:Y:S05]  /*6160*/  BSYNC B1 ;  /* 0x0000000000017941 */ /* 0x000fea0003800000 */
.L_x_139:
        /* <DEDUP_REMOVED lines=12> */
.L_x_142:
[----:B------:R-:W-:Y:S05]  /*6230*/  BSYNC B1 ;  /* 0x0000000000017941 */ /* 0x000fea0003800000 */
.L_x_141:
        /* <DEDUP_REMOVED lines=12> */
.L_x_144:
[----:B------:R-:W-:Y:S05]  /*6300*/  BSYNC B1 ;  /* 0x0000000000017941 */ /* 0x000fea0003800000 */
.L_x_143:
        /* <DEDUP_REMOVED lines=12> */
.L_x_146:
[----:B------:R-:W-:Y:S05]  /*63d0*/  BSYNC B1 ;  /* 0x0000000000017941 */ /* 0x000fea0003800000 */
.L_x_145:
        /* <DEDUP_REMOVED lines=12> */
.L_x_148:
[----:B------:R-:W-:Y:S05]  /*64a0*/  BSYNC B1 ;  /* 0x0000000000017941 */ /* 0x000fea0003800000 */
.L_x_147:
        /* <DEDUP_REMOVED lines=12> */
.L_x_150:
[----:B------:R-:W-:Y:S05]  /*6570*/  BSYNC B1 ;  /* 0x0000000000017941 */ /* 0x000fea0003800000 */
.L_x_149:
        /* <DEDUP_REMOVED lines=12> */
.L_x_152:
[----:B------:R-:W-:Y:S05]  /*6640*/  BSYNC B1 ;  /* 0x0000000000017941 */ /* 0x000fea0003800000 */
.L_x_151:
        /* <DEDUP_REMOVED lines=12> */
.L_x_154:
[----:B------:R-:W-:Y:S05]  /*6710*/  BSYNC B1 ;  /* 0x0000000000017941 */ /* 0x000fea0003800000 */
.L_x_153:
        /* <DEDUP_REMOVED lines=12> */
.L_x_156:
[----:B------:R-:W-:Y:S05]  /*67e0*/  BSYNC B1 ;  /* 0x0000000000017941 */ /* 0x000fea0003800000 */
.L_x_155:
        /* <DEDUP_REMOVED lines=12> */
.L_x_158:
[----:B------:R-:W-:Y:S05]  /*68b0*/  BSYNC B1 ;  /* 0x0000000000017941 */ /* 0x000fea0003800000 */
.L_x_157:
        /* <DEDUP_REMOVED lines=12> */
.L_x_160:
[----:B------:R-:W-:Y:S05]  /*6980*/  BSYNC B1 ;  /* 0x0000000000017941 */ /* 0x000fea0003800000 */
.L_x_159:
        /* <DEDUP_REMOVED lines=12> */
.L_x_162:
[----:B------:R-:W-:Y:S05]  /*6a50*/  BSYNC B1 ;  /* 0x0000000000017941 */ /* 0x000fea0003800000 */
.L_x_161:
[----:B-----5:R-:W-:Y:S01]  /*6a60*/  LOP3.LUT R7, R7, 0xff, RZ, 0xc0, !PT ;  /* 0x000000ff07077812 */ /* 0x020fe200078ec0ff */
[----:B------:R-:W-:Y:S01]  /*6a70*/  BSSY B1, `(.L_x_163) ;  /* 0x000000b000017945 */ /* 0x000fe20003800000 */
[----:B------:R-:W-:Y:S02]  /*6a80*/  ISETP.LT.OR P2, PT, R33, 0x39, !P1 ;  /* 0x000000392100780c */ /* 0x000fe40004f41670 */
[----:B------:R-:W-:-:S05]  /*6a90*/  F2FP.F16.E4M3.UNPACK_B R7, R7 ;  /* 0x00000007ff07723e */ /* 0x000fca00020006ff */
[----:B012---:R-:W-:-:S05]  /*6aa0*/  HADD2.F32 R16, -RZ, R7.H0_H0 ;  /* 0x20000007ff107230 */ /* 0x007fca0000004100 */
[----:B------:R-:W-:-:S04]  /*6ab0*/  FMUL R7, R16, R9 ;  /* 0x0000000910077220 */ /* 0x000fc80000400000 */
[----:B------:R-:W-:-:S05]  /*6ac0*/  FFMA R7, R18, R8, R7 ;  /* 0x0000000812077223 */ /* 0x000fca0000000007 */
[----:B------:R-:W-:Y:S02]  /*6ad0*/  F2FP.SATFINITE.E4M3.F32.PACK_AB_MERGE_C R17, RZ, R7, RZ ;  /* 0x00000007ff11723e */ /* 0x000fe400048070ff */
[----:B------:R-:W-:-:S03]  /*6ae0*/  PRMT R7, RZ, 0x7610, R7 ;  /* 0x00007610ff077816 */ /* 0x000fc60000000007 */
[----:B------:R0:W-:Y:S01]  /*6af0*/  @!P0 STG.E.U8 desc[UR20][R12.64+0x39], R17 ;  /* 0x000039110c008986 */ /* 0x0001e2000c101114 */
[----:B------:R-:W-:Y:S05]  /*6b00*/  @P2 BRA `(.L_x_164) ;  /* 0x0000000000042947 */ /* 0x000fea0003800000 */
[----:B------:R1:W5:Y:S02]  /*6b10*/  LDG.E.U8 R7, desc[UR20][R14.64+0x38] ;  /* 0x000038140e077981 */ /* 0x000364000c1e1100 */
.L_x_164:
[----:B------:R-:W-:Y:S05]  /*6b20*/  BSYNC B1 ;  /* 0x0000000000017941 */ /* 0x000fea0003800000 */
.L_x_163:
        /* <DEDUP_REMOVED lines=12> */
.L_x_166:
[----:B------:R-:W-:Y:S05]  /*6bf0*/  BSYNC B1 ;  /* 0x0000000000017941 */ /* 0x000fea0003800000 */
.L_x_165:
[----:B------:R-:W-:Y:S05]  /*6c00*/  @P1 BRA `(.L_x_167) ;  /* 0x0000001000301947 */ /* 0x000fea0003800000 */
[----:B-----5:R-:W-:-:S04]  /*6c10*/  LOP3.LUT R7, R7, 0xff, RZ, 0xc0, !PT ;  /* 0x000000ff07077812 */ /* 0x020fc800078ec0ff */
[----:B------:R-:W-:-:S05]  /*6c20*/  F2FP.F16.E4M3.UNPACK_B R7, R7 ;  /* 0x00000007ff07723e */ /* 0x000fca00020006ff */
[----:B------:R-:W-:-:S05]  /*6c30*/  HADD2.F32 R12, -RZ, R7.H0_H0 ;  /* 0x20000007ff0c7230 */ /* 0x000fca0000004100 */
[----:B------:R-:W-:-:S04]  /*6c40*/  FMUL R7, R12, R9 ;  /* 0x000000090c077220 */ /* 0x000fc80000400000 */
[----:B------:R-:W-:-:S05]  /*6c50*/  FFMA R7, R20, R8, R7 ;  /* 0x0000000814077223 */ /* 0x000fca0000000007 */
[----:B------:R-:W-:-:S05]  /*6c60*/  F2FP.SATFINITE.E4M3.F32.PACK_AB_MERGE_C R7, RZ, R7, RZ ;  /* 0x00000007ff07723e */ /* 0x000fca00048070ff */
[----:B------:R0:W-:Y:S01]  /*6c70*/  STG.E.U8 desc[UR20][R10.64+0x39], R7 ;  /* 0x000039070a007986 */ /* 0x0001e2000c101114 */
[----:B------:R-:W-:Y:S05]  /*6c80*/  BRA `(.L_x_167) ;  /* 0x0000001000107947 */ /* 0x000fea0003800000 */
.L_x_38:
[C---:B------:R-:W-:Y:S01]  /*6c90*/  ISETP.GE.AND P0, PT, R34.reuse, 0x1, PT ;  /* 0x000000012200780c */ /* 0x040fe20003f06270 */
[-C--:B--2---:R-:W-:Y:S01]  /*6ca0*/  FMUL R147, R147, R8.reuse ;  /* 0x0000000893937220 */ /* 0x084fe20000400000 */
[----:B------:R-:W-:Y:S01]  /*6cb0*/  ISETP.GE.AND P2, PT, R34, 0x9, PT ;  /* 0x000000092200780c */ /* 0x000fe20003f46270 */
[-C--:B------:R-:W-:Y:S01]  /*6cc0*/  FMUL R142, R142, R8.reuse ;  /* 0x000000088e8e7220 */ /* 0x080fe20000400000 */
[----:B------:R-:W-:Y:S01]  /*6cd0*/  ISETP.LT.OR P1, PT, R33, 0x1, !P0 ;  /* 0x000000012100780c */ /* 0x000fe20004721670 */
[-C--:B------:R-:W-:Y:S01]  /*6ce0*/  FMUL R145, R145, R8.reuse ;  /* 0x0000000891917220 */ /* 0x080fe20000400000 */
[----:B------:R-:W-:Y:S01]  /*6cf0*/  F2FP.SATFINITE.E4M3.F32.PACK_AB_MERGE_C R147, RZ, R147, RZ ;  /* 0x00000093ff93723e */ /* 0x000fe200048070ff */
[-C--:B------:R-:W-:Y:S01]  /*6d00*/  FMUL R140, R140, R8.reuse ;  /* 0x000000088c8c7220 */ /* 0x080fe20000400000 */
[----:B------:R-:W-:Y:S01]  /*6d10*/  ISETP.LT.OR P4, PT, R33, 0x2, !P0 ;  /* 0x000000022100780c */ /* 0x000fe20004781670 */
[-C--:B------:R-:W-:Y:S01]  /*6d20*/  FMUL R143, R143, R8.reuse ;  /* 0x000000088f8f7220 */ /* 0x080fe20000400000 */
[C---:B------:R-:W-:Y:S01]  /*6d30*/  ISETP.LT.OR P5, PT, R33.reuse, 0x1, !P2 ;  /* 0x000000012100780c */ /* 0x040fe200057a1670 */
[-C--:B------:R-:W-:Y:S01]  /*6d40*/  FMUL R138, R138, R8.reuse ;  /* 0x000000088a8a7220 */ /* 0x080fe20000400000 */
[----:B------:R-:W-:Y:S01]  /*6d50*/  ISETP.LT.OR P6, PT, R33, 0x2, !P2 ;  /* 0x000000022100780c */ /* 0x000fe200057c1670 */
[----:B------:R-:W-:Y:S01]  /*6d60*/  FMUL R141, R141, R8 ;  /* 0x000000088d8d7220 */ /* 0x000fe20000400000 */
[----:B------:R-:W-:Y:S01]  /*6d70*/  F2FP.SATFINITE.E4M3.F32.PACK_AB_MERGE_C R7, RZ, R142, RZ ;  /* 0x0000008eff07723e */ /* 0x000fe200048070ff */
[-C--:B------:R-:W-:Y:S01]  /*6d80*/  FMUL R136, R136, R8.reuse ;  /* 0x0000000888887220 */ /* 0x080fe20000400000 */
[----:B------:R-:W-:Y:S01]  /*6d90*/  F2FP.SATFINITE.E4M3.F32.PACK_AB_MERGE_C R145, RZ, R145, RZ ;  /* 0x00000091ff91723e */ /* 0x000fe200048070ff */
[----:B------:R-:W-:Y:S01]  /*6da0*/  @!P1 STG.E.U8 desc[UR20][R16.64], R147 ;  /* 0x0000009310009986 */ /* 0x000fe2000c101114 */
[----:B------:R-:W-:Y:S01]  /*6db0*/  ISETP.LT.OR P1, PT, R33, 0x9, !P0 ;  /* 0x000000092100780c */ /* 0x000fe20004721670 */
[----:B------:R-:W-:Y:S01]  /*6dc0*/  FMUL R139, R139, R8 ;  /* 0x000000088b8b7220 */ /* 0x000fe20000400000 */
[----:B------:R-:W-:Y:S01]  /*6dd0*/  F2FP.SATFINITE.E4M3.F32.PACK_AB_MERGE_C R25, RZ, R140, RZ ;  /* 0x0000008cff19723e */ /* 0x000fe200048070ff */
[----:B------:R0:W-:Y:S01]  /*6de0*/  @!P4 STG.E.U8 desc[UR20][R16.64+0x1], R7 ;  /* 0x000001071000c986 */ /* 0x0001e2000c101114 */
[----:B------:R-:W-:Y:S01]  /*6df0*/  F2FP.SATFINITE.E4M3.F32.PACK_AB_MERGE_C R143, RZ, R143, RZ ;  /* 0x0000008fff8f723e */ /* 0x000fe200048070ff */
[-C--:B------:R-:W-:Y:S01]  /*6e00*/  FMUL R134, R134, R8.reuse ;  /* 0x0000000886867220 */ /* 0x080fe20000400000 */
[C---:B------:R-:W-:Y:S01]  /*6e10*/  ISETP.LT.OR P4, PT, R33.reuse, 0xa, !P0 ;  /* 0x0000000a2100780c */ /* 0x040fe20004781670 */
[----:B------:R-:W-:Y:S01]  /*6e20*/  @!P5 STG.E.U8 desc[UR20][R14.64], R145 ;  /* 0x000000910e00d986 */ /* 0x000fe2000c101114 */
[----:B------:R-:W-:Y:S01]  /*6e30*/  ISETP.LT.OR P5, PT, R33, 0x9, !P2 ;  /* 0x000000092100780c */ /* 0x000fe200057a1670 */
[-C--:B------:R-:W-:Y:S01]  /*6e40*/  FMUL R137, R137, R8.reuse ;  /* 0x0000000889897220 */ /* 0x080fe20000400000 */
[----:B------:R-:W-:Y:S01]  /*6e50*/  F2FP.SATFINITE.E4M3.F32.PACK_AB_MERGE_C R141, RZ, R141, RZ ;  /* 0x0000008dff8d723e */ /* 0x000fe200048070ff */
[----:B------:R1:W-:Y:S01]  /*6e60*/  @!P6 STG.E.U8 desc[UR20][R14.64+0x1], R25 ;  /* 0x000001190e00e986 */ /* 0x0003e2000c101114 */
[C---:B------:R-:W-:Y:S01]  /*6e70*/  ISETP.LT.OR P6, PT, R33.reuse, 0xa, !P2 ;  /* 0x0000000a2100780c */ /* 0x040fe200057c1670 */
[-C--:B------:R-:W-:Y:S01]  /*6e80*/  FMUL R132, R132, R8.reuse ;  /* 0x0000000884847220 */ /* 0x080fe20000400000 */
[----:B------:R-:W-:Y:S01]  /*6e90*/  F2FP.SATFINITE.E4M3.F32.PACK_AB_MERGE_C R139, RZ, R139, RZ ;  /* 0x0000008bff8b723e */ /* 0x000fe200048070ff */
[----:B------:R-:W-:Y:S01]  /*6ea0*/  @!P1 STG.E.U8 desc[UR20][R16.64+0x8], R143 ;  /* 0x0000088f10009986 */ /* 0x000fe2000c101114 */
[----:B------:R-:W-:Y:S01]  /*6eb0*/  ISETP.LT.OR P1, PT, R33, 0x11, !P0 ;  /* 0x000000112100780c */ /* 0x000fe20004721670 */
[----:B------:R-:W-:Y:S01]  /*6ec0*/  FMUL R135, R135, R8 ;  /* 0x0000000887877220 */ /* 0x000fe20000400000 */
[----:B0-----:R-:W-:Y:S01]  /*6ed0*/  F2FP.SATFINITE.E4M3.F32.PACK_AB_MERGE_C R7, RZ, R138, RZ ;  /* 0x0000008aff07723e */ /* 0x001fe200048070ff */
[-C--:B------:R-:W-:Y:S01]  /*6ee0*/  FMUL R130, R130, R8.reuse ;  /* 0x0000000882827220 */ /* 0x080fe20000400000 */
[----:B------:R-:W-:Y:S01]  /*6ef0*/  F2FP.SATFINITE.E4M3.F32.PACK_AB_MERGE_C R137, RZ, R137, RZ ;  /* 0x00000089ff89723e */ /* 0x000fe200048070ff */
[----:B------:R-:W-:Y:S01]  /*6f00*/  FMUL R133, R133, R8 ;  /* 0x0000000885857220 */ /* 0x000fe20000400000 */
[----:B------:R-:W-:Y:S01]  /*6f10*/  F2FP.SATFINITE.E4M3.F32.PACK_AB_MERGE_C R135, RZ, R135, RZ ;  /* 0x00000087ff87723e */ /* 0x000fe200048070ff */
[----:B------:R0:W-:Y:S01]  /*6f20*/  @!P4 STG.E.U8 desc[UR20][R16.64+0x9], R7 ;  /* 0x000009071000c986 */ /* 0x0001e2000c101114 */
[----:B-1----:R-:W-:Y:S01]  /*6f30*/  F2FP.SATFINITE.E4M3.F32.PACK_AB_MERGE_C R25, RZ, R136, RZ ;  /* 0x00000088ff19723e */ /* 0x002fe200048070ff */
        /* <DEDUP_REMOVED lines=15> */
[-C--:B------:R-:W-:Y:S01]  /*7030*/  FMUL R127, R127, R8.reuse ;  /* 0x000000087f7f7220 */ /* 0x080fe20000400000 */
[----:B------:R-:W-:Y:S01]  /*7040*/  FMUL R122, R122, R8 ;  /* 0x000000087a7a7220 */ /* 0x000fe20000400000 */
[----:B------:R-:W-:Y:S01]  /*7050*/  F2FP.SATFINITE.E4M3.F32.PACK_AB_MERGE_C R129, RZ, R129, RZ ;  /* 0x00000081ff81723e */ /* 0x000fe200048070ff */
[----:B------:R0:W-:Y:S01]  /*7060*/  @!P4 STG.E.U8 desc[UR20][R16.64+0x11], R7 ;  /* 0x000011071000c986 */ /* 0x0001e2000c101114 */
[----:B-1----:R-:W-:Y:S01]  /*7070*/  F2FP.SATFINITE.E4M3.F32.PACK_AB_MERGE_C R25, RZ, R132, RZ ;  /* 0x00000084ff19723e */ /* 0x002fe200048070ff */
[-C--:B------:R-:W-:Y:S01]  /*7080*/  FMUL R125, R125, R8.reuse ;  /* 0x000000087d7d7220 */ /* 0x080fe20000400000 */
[C---:B------:R-:W-:Y:S01]  /*7090*/  ISETP.LT.OR P4, PT, R33.reuse, 0x1a, !P0 ;  /* 0x0000001a2100780c */ /* 0x040fe20004781670 */
[----:B------:R-:W-:Y:S01]  /*70a0*/  @!P5 STG.E.U8 desc[UR20][R14.64+0x10], R137 ;  /* 0x000010890e00d986 */ /* 0x000fe2000c101114 */
[C---:B------:R-:W-:Y:S01]  /*70b0*/  ISETP.LT.OR P5, PT, R33.reuse, 0x19, !P2 ;  /* 0x000000192100780c */ /* 0x040fe200057a1670 */
[-C--:B------:R-:W-:Y:S01]  /*70c0*/  FMUL R120, R120, R8.reuse ;  /* 0x0000000878787220 */ /* 0x080fe20000400000 */
[----:B------:R-:W-:Y:S01]  /*70d0*/  F2FP.SATFINITE.E4M3.F32.PACK_AB_MERGE_C R127, RZ, R127, RZ ;  /* 0x0000007fff7f723e */ /* 0x000fe200048070ff */
[----:B------:R1:W-:Y:S01]  /*70e0*/  @!P6 STG.E.U8 desc[UR20][R14.64+0x11], R25 ;  /* 0x000011190e00e986 */ /* 0x0003e2000c101114 */
[----:B------:R-:W-:Y:S01]  /*70f0*/  ISETP.LT.OR P6, PT, R33, 0x1a, !P2 ;  /* 0x0000001a2100780c */ /* 0x000fe200057c1670 */
        /* <DEDUP_REMOVED lines=8> */
[-C--:B------:R-:W-:Y:S01]  /*7180*/  FMUL R116, R116, R8.reuse ;  /* 0x0000000874747220 */ /* 0x080fe20000400000 */
[----:B------:R-:W-:Y:S01]  /*7190*/  FMUL R114, R114, R8 ;  /* 0x0000000872727220 */ /* 0x000fe20000400000 */
[----:B-1----:R-:W-:Y:S01]  /*71a0*/  F2FP.SATFINITE.E4M3.F32.PACK_AB_MERGE_C R25, RZ, R128, RZ ;  /* 0x00000080ff19723e */ /* 0x002fe200048070ff */
[----:B------:R0:W-:Y:S01]  /*71b0*/  @!P4 STG.E.U8 desc[UR20][R16.64+0x19], R7 ;  /* 0x000019071000c986 */ /* 0x0001e2000c101114 */
[----:B------:R-:W-:Y:S01]  /*71c0*/  ISETP.LT.OR P4, PT, R33, 0x22, !P0 ;  /* 0x000000222100780c */ /* 0x000fe20004781670 */
[-C--:B------:R-:W-:Y:S01]  /*71d0*/  FMUL R119, R119, R8.reuse ;  /* 0x0000000877777220 */ /* 0x080fe20000400000 */
[----:B------:R-:W-:Y:S01]  /*71e0*/  F2FP.SATFINITE.E4M3.F32.PACK_AB_MERGE_C R121, RZ, R121, RZ ;  /* 0x00000079ff79723e */ /* 0x000fe200048070ff */
[----:B------:R-:W-:Y:S01]  /*71f0*/  @!P5 STG.E.U8 desc[UR20][R14.64+0x18], R133 ;  /* 0x000018850e00d986 */ /* 0x000fe2000c101114 */
[----:B------:R-:W-:Y:S01]  /*7200*/  ISETP.LT.OR P5, PT, R33, 0x21, !P2 ;  /* 0x000000212100780c */ /* 0x000fe200057a1670 */
[----:B------:R-:W-:Y:S01]  /*7210*/  FMUL R117, R117, R8 ;  /* 0x0000000875757220 */ /* 0x000fe20000400000 */
[----:B------:R-:W-:Y:S01]  /*7220*/  F2FP.SATFINITE.E4M3.F32.PACK_AB_MERGE_C R27, RZ, R114, RZ ;  /* 0x00000072ff1b723e */ /* 0x000fe200048070ff */
[----:B------:R1:W-:Y:S01]  /*7230*/  @!P6 STG.E.U8 desc[UR20][R14.64+0x19], R25 ;  /* 0x000019190e00e986 */ /* 0x0003e2000c101114 */
[----:B------:R-:W-:Y:S01]  /*7240*/  ISETP.LT.OR P6, PT, R33, 0x22, !P2 ;  /* 0x000000222100780c */ /* 0x000fe200057c1670 */
[-C--:B------:R-:W-:Y:S01]  /*7250*/  FMUL R112, R112, R8.reuse ;  /* 0x0000000870707220 */ /* 0x080fe20000400000 */
[-C--:B------:R-:W-:Y:S01]  /*7260*/  FMUL R115, R115, R8.reuse ;  /* 0x0000000873737220 */ /* 0x080fe20000400000 */
        /* <DEDUP_REMOVED lines=39> */
[-C--:B------:R-:W-:Y:S01]  /*74e0*/  FMUL R103, R103, R8.reuse ;  /* 0x0000000867677220 */ /* 0x080fe20000400000 */
[----:B------:R-:W-:Y:S01]  /*74f0*/  @!P1 STG.E.U8 desc[UR20][R16.64+0x30], R123 ;  /* 0x0000307b10009986 */ /* 0x000fe2000c101114 */
[----:B------:R-:W-:Y:S01]  /*7500*/  ISETP.LT.OR P1, PT, R33, 0x39, !P0 ;  /* 0x000000392100780c */ /* 0x000fe20004721670 */
[-C--:B------:R-:W-:Y:S01]  /*7510*/  FMUL R101, R101, R8.reuse ;  /* 0x0000000865657220 */ /* 0x080fe20000400000 */
[----:B------:R-:W-:Y:S01]  /*7520*/  ISETP.LT.OR P0, PT, R33, 0x3a, !P0 ;  /* 0x0000003a2100780c */ /* 0x000fe20004701670 */
[----:B------:R-:W-:Y:S01]  /*7530*/  FMUL R96, R96, R8 ;  /* 0x0000000860607220 */ /* 0x000fe20000400000 */
[----:B0-----:R-:W-:Y:S01]  /*7540*/  F2FP.SATFINITE.E4M3.F32.PACK_AB_MERGE_C R7, RZ, R118, RZ ;  /* 0x00000076ff07723e */ /* 0x001fe200048070ff */
[-C--:B------:R-:W-:Y:S01]  /*7550*/  FMUL R94, R94, R8.reuse ;  /* 0x000000085e5e7220 */ /* 0x080fe20000400000 */
[----:B------:R-:W-:Y:S01]  /*7560*/  F2FP.SATFINITE.E4M3.F32.PACK_AB_MERGE_C R105, RZ, R105, RZ ;  /* 0x00000069ff69723e */ /* 0x000fe200048070ff */
[----:B------:R-:W-:Y:S01]  /*7570*/  FMUL R97, R97, R8 ;  /* 0x0000000861617220 */ /* 0x000fe20000400000 */
[----:B-1----:R-:W-:Y:S01]  /*7580*/  F2FP.SATFINITE.E4M3.F32.PACK_AB_MERGE_C R25, RZ, R116, RZ ;  /* 0x00000074ff19723e */ /* 0x002fe200048070ff */
[----:B------:R0:W-:Y:S01]  /*7590*/  @!P4 STG.E.U8 desc[UR20][R16.64+0x31], R7 ;  /* 0x000031071000c986 */ /* 0x0001e2000c101114 */
[----:B------:R-:W-:Y:S01]  /*75a0*/  ISETP.LT.OR P4, PT, R33, 0x39, !P2 ;  /* 0x000000392100780c */ /* 0x000fe20005781670 */
[-C--:B------:R-:W-:Y:S01]  /*75b0*/  FMUL R99, R99, R8.reuse ;  /* 0x0000000863637220 */ /* 0x080fe20000400000 */
[----:B------:R-:W-:Y:S01]  /*75c0*/  ISETP.LT.OR P2, PT, R33, 0x3a, !P2 ;  /* 0x0000003a2100780c */ /* 0x000fe20005741670 */
[----:B------:R-:W-:Y:S01]  /*75d0*/  @!P5 STG.E.U8 desc[UR20][R14.64+0x30], R121 ;  /* 0x000030790e00d986 */ /* 0x000fe2000c101114 */
[----:B------:R-:W-:Y:S01]  /*75e0*/  F2FP.SATFINITE.E4M3.F32.PACK_AB_MERGE_C R103, RZ, R103, RZ ;  /* 0x00000067ff67723e */ /* 0x000fe200048070ff */
[-C--:B------:R-:W-:Y:S01]  /*75f0*/  FMUL R92, R92, R8.reuse ;  /* 0x000000085c5c7220 */ /* 0x080fe20000400000 */
[----:B------:R-:W-:Y:S01]  /*7600*/  F2FP.SATFINITE.E4M3.F32.PACK_AB_MERGE_C R101, RZ, R101, RZ ;  /* 0x00000065ff65723e */ /* 0x000fe200048070ff */
[----:B------:R-:W-:Y:S01]  /*7610*/  @!P6 STG.E.U8 desc[UR20][R14.64+0x31], R25 ;  /* 0x000031190e00e986 */ /* 0x000fe2000c101114 */
[----:B------:R-:W-:Y:S01]  /*7620*/  F2FP.SATFINITE.E4M3.F32.PACK_AB_MERGE_C R97, RZ, R97, RZ ;  /* 0x00000061ff61723e */ /* 0x000fe200048070ff */
[-C--:B------:R-:W-:Y:S01]  /*7630*/  FMUL R88, R88, R8.reuse ;  /* 0x0000000858587220 */ /* 0x080fe20000400000 */
[-C--:B------:R-:W-:Y:S01]  /*7640*/  FMUL R95, R95, R8.reuse ;  /* 0x000000085f5f7220 */ /* 0x080fe20000400000 */
[----:B------:R-:W-:Y:S01]  /*7650*/  @!P0 STG.E.U8 desc[UR20][R16.64+0x39], R27 ;  /* 0x0000391b10008986 */ /* 0x000fe2000c101114 */
[----:B------:R-:W-:Y:S01]  /*7660*/  ISETP.GE.AND P0, PT, R34, 0x81, PT ;  /* 0x000000812200780c */ /* 0x000fe20003f06270 */
[----:B------:R-:W-:Y:S01]  /*7670*/  FMUL R93, R93, R8 ;  /* 0x000000085d5d7220 */ /* 0x000fe20000400000 */
[----:B0-----:R-:W-:Y:S01]  /*7680*/  F2FP.SATFINITE.E4M3.F32.PACK_AB_MERGE_C R7, RZ, R112, RZ ;  /* 0x00000070ff07723e */ /* 0x001fe200048070ff */
[----:B------:R0:W-:Y:S01]  /*7690*/  @!P1 STG.E.U8 desc[UR20][R16.64+0x38], R119 ;  /* 0x0000387710009986 */ /* 0x0001e2000c101114 */
[C---:B------:R-:W-:Y:S01]  /*76a0*/  ISETP.LT.OR P6, PT, R33.reuse, 0x1, !P0 ;  /* 0x000000012100780c */ /* 0x040fe200047c1670 */
[-C--:B------:R-:W-:Y:S01]  /*76b0*/  FMUL R90, R90, R8.reuse ;  /* 0x000000085a5a7220 */ /* 0x080fe20000400000 */
[----:B------:R-:W-:Y:S01]  /*76c0*/  ISETP.LT.OR P5, PT, R33, 0x2, !P0 ;  /* 0x000000022100780c */ /* 0x000fe200047a1670 */
[----:B------:R-:W-:Y:S01]  /*76d0*/  @!P4 STG.E.U8 desc[UR20][R14.64+0x38], R117 ;  /* 0x000038750e00c986 */ /* 0x000fe2000c101114 */
[----:B------:R-:W-:Y:S01]  /*76e0*/  ISETP.GE.AND P1, PT, R34, 0x89, PT ;  /* 0x000000892200780c */ /* 0x000fe20003f26270 */
[-C--:B------:R-:W-:Y:S01]  /*76f0*/  FMUL R23, R23, R8.reuse ;  /* 0x0000000817177220 */ /* 0x080fe20000400000 */
[----:B------:R-:W-:Y:S01]  /*7700*/  F2FP.SATFINITE.E4M3.F32.PACK_AB_MERGE_C R99, RZ, R99, RZ ;  /* 0x00000063ff63723e */ /* 0x000fe200048070ff */
[----:B------:R1:W-:Y:S01]  /*7710*/  @!P2 STG.E.U8 desc[UR20][R14.64+0x39], R7 ;  /* 0x000039070e00a986 */ /* 0x0003e2000c101114 */
[----:B------:R-:W-:Y:S01]  /*7720*/  ISETP.LT.OR P4, PT, R33, 0x1, !P1 ;  /* 0x000000012100780c */ /* 0x000fe20004f81670 */
[-C--:B------:R-:W-:Y:S01]  /*7730*/  FMUL R91, R91, R8.reuse ;  /* 0x000000085b5b7220 */ /* 0x080fe20000400000 */
[----:B------:R-:W-:Y:S01]  /*7740*/  ISETP.LT.OR P2, PT, R33, 0xa, !P0 ;  /* 0x0000000a2100780c */ /* 0x000fe20004741670 */
[----:B------:R-:W-:Y:S01]  /*7750*/  FMUL R89, R89, R8 ;  /* 0x0000000859597220 */ /* 0x000fe20000400000 */
[----:B0-----:R-:W-:Y:S01]  /*7760*/  F2FP.SATFINITE.E4M3.F32.PACK_AB_MERGE_C R17, RZ, R110, RZ ;  /* 0x0000006eff11723e */ /* 0x001fe200048070ff */
[----:B------:R-:W-:Y:S01]  /*7770*/  @!P6 STG.E.U8 desc[UR20][R12.64], R115 ;  /* 0x000000730c00e986 */ /* 0x000fe2000c101114 */
[C---:B------:R-:W-:Y:S01]  /*7780*/  ISETP.LT.OR P6, PT, R33.reuse, 0x2, !P1 ;  /* 0x000000022100780c */ /* 0x040fe20004fc1670 */
[-C--:B------:R-:W-:Y:S01]  /*7790*/  FMUL R22, R22, R8.reuse ;  /* 0x0000000816167220 */ /* 0x080fe20000400000 */
[----:B------:R-:W-:Y:S01]  /*77a0*/  F2FP.SATFINITE.E4M3.F32.PACK_AB_MERGE_C R95, RZ, R95, RZ ;  /* 0x0000005fff5f723e */ /* 0x000fe200048070ff */
[----:B------:R-:W-:Y:S01]  /*77b0*/  @!P5 STG.E.U8 desc[UR20][R12.64+0x1], R17 ;  /* 0x000001110c00d986 */ /* 0x000fe2000c101114 */
[----:B------:R-:W-:Y:S01]  /*77c0*/  ISETP.LT.OR P5, PT, R33, 0x9, !P0 ;  /* 0x000000092100780c */ /* 0x000fe200047a1670 */
[----:B------:R-:W-:Y:S01]  /*77d0*/  FMUL R19, R19, R8 ;  /* 0x0000000813137220 */ /* 0x000fe20000400000 */
[----:B-1----:R-:W-:Y:S01]  /*77e0*/  F2FP.SATFINITE.E4M3.F32.PACK_AB_MERGE_C R7, RZ, R108, RZ ;  /* 0x0000006cff07723e */ /* 0x002fe200048070ff */
[----:B------:R-:W-:Y:S01]  /*77f0*/  @!P4 STG.E.U8 desc[UR20][R10.64], R113 ;  /* 0x000000710a00c986 */ /* 0x000fe2000c101114 */
[----:B------:R-:W-:Y:S01]  /*7800*/  F2FP.SATFINITE.E4M3.F32.PACK_AB_MERGE_C R15, RZ, R106, RZ ;  /* 0x0000006aff0f723e */ /* 0x000fe200048070ff */
[-C--:B------:R-:W-:Y:S01]  /*7810*/  FMUL R18, R18, R8.reuse ;  /* 0x0000000812127220 */ /* 0x080fe20000400000 */
[----:B------:R-:W-:Y:S01]  /*7820*/  ISETP.LT.OR P4, PT, R33, 0x9, !P1 ;  /* 0x000000092100780c */ /* 0x000fe20004f81670 */
[-C--:B------:R-:W-:Y:S01]  /*7830*/  FMUL R21, R21, R8.reuse ;  /* 0x0000000815157220 */ /* 0x080fe20000400000 */
[----:B------:R-:W-:Y:S01]  /*7840*/  F2FP.SATFINITE.E4M3.F32.PACK_AB_MERGE_C R93, RZ, R93, RZ ;  /* 0x0000005dff5d723e */ /* 0x000fe200048070ff */
[----:B------:R0:W-:Y:S01]  /*7850*/  @!P6 STG.E.U8 desc[UR20][R10.64+0x1], R7 ;  /* 0x000001070a00e986 */ /* 0x0001e2000c101114 */
[C---:B------:R-:W-:Y:S01]  /*7860*/  ISETP.LT.OR P6, PT, R33.reuse, 0xa, !P1 ;  /* 0x0000000a2100780c */ /* 0x040fe20004fc1670 */
[----:B------:R-:W-:Y:S01]  /*7870*/  FMUL R20, R20, R8 ;  /* 0x0000000814147220 */ /* 0x000fe20000400000 */
[----:B------:R-:W-:Y:S01]  /*7880*/  F2FP.SATFINITE.E4M3.F32.PACK_AB_MERGE_C R23, RZ, R23, RZ ;  /* 0x00000017ff17723e */ /* 0x000fe200048070ff */
[----:B------:R1:W-:Y:S01]  /*7890*/  @!P2 STG.E.U8 desc[UR20][R12.64+0x9], R15 ;  /* 0x0000090f0c00a986 */ /* 0x0003e2000c101114 */
[----:B------:R-:W-:-:S02]  /*78a0*/  ISETP.LT.OR P2, PT, R33, 0x12, !P0 ;  /* 0x000000122100780c */ /* 0x000fc40004741670 */
[----:B------:R-:W-:Y:S01]  /*78b0*/  F2FP.SATFINITE.E4M3.F32.PACK_AB_MERGE_C R91, RZ, R91, RZ ;  /* 0x0000005bff5b723e */ /* 0x000fe200048070ff */
[----:B------:R-:W-:Y:S01]  /*78c0*/  @!P5 STG.E.U8 desc[UR20][R12.64+0x8], R109 ;  /* 0x0000086d0c00d986 */ /* 0x000fe2000c101114 */
[C---:B------:R-:W-:Y:S02]  /*78d0*/  ISETP.LT.OR P5, PT, R33.reuse, 0x11, !P0 ;  /* 0x000000112100780c */ /* 0x040fe400047a1670 */
[----:B------:R-:W-:Y:S01]  /*78e0*/  F2FP.SATFINITE.E4M3.F32.PACK_AB_MERGE_C R89, RZ, R89, RZ ;  /* 0x00000059ff59723e */ /* 0x000fe200048070ff */
[----:B------:R-:W-:Y:S01]  /*78f0*/  @!P4 STG.E.U8 desc[UR20][R10.64+0x8], R111 ;  /* 0x0000086f0a00c986 */ /* 0x000fe2000c101114 */
[----:B0-----:R-:W-:Y:S02]  /*7900*/  F2FP.SATFINITE.E4M3.F32.PACK_AB_MERGE_C R7, RZ, R104, RZ ;  /* 0x00000068ff07723e */ /* 0x001fe400048070ff */
[C---:B------:R-:W-:Y:S02]  /*7910*/  ISETP.LT.OR P4, PT, R33.reuse, 0x11, !P1 ;  /* 0x000000112100780c */ /* 0x040fe40004f81670 */
[----:B-1----:R-:W-:Y:S01]  /*7920*/  F2FP.SATFINITE.E4M3.F32.PACK_AB_MERGE_C R15, RZ, R100, RZ ;  /* 0x00000064ff0f723e */ /* 0x002fe200048070ff */
[----:B------:R0:W-:Y:S01]  /*7930*/  @!P6 STG.E.U8 desc[UR20][R10.64+0x9], R7 ;  /* 0x000009070a00e986 */ /* 0x0001e2000c101114 */
[----:B------:R-:W-:-:S02]  /*7940*/  ISETP.LT.OR P6, PT, R33, 0x12, !P1 ;  /* 0x000000122100780c */ /* 0x000fc40004fc1670 */
[----:B------:R-:W-:Y:S01]  /*7950*/  F2FP.SATFINITE.E4M3.F32.PACK_AB_MERGE_C R19, RZ, R19, RZ ;  /* 0x00000013ff13723e */ /* 0x000fe200048070ff */
[----:B------:R1:W-:Y:S01]  /*7960*/  @!P2 STG.E.U8 desc[UR20][R12.64+0x11], R15 ;  /* 0x0000110f0c00a986 */ /* 0x0003e2000c101114 */
[C---:B------:R-:W-:Y:S02]  /*7970*/  ISETP.LT.OR P2, PT, R33.reuse, 0x1a, !P0 ;  /* 0x0000001a2100780c */ /* 0x040fe40004741670 */
[----:B------:R-:W-:Y:S01]  /*7980*/  F2FP.SATFINITE.E4M3.F32.PACK_AB_MERGE_C R21, RZ, R21, RZ ;  /* 0x00000015ff15723e */ /* 0x000fe200048070ff */
[----:B------:R-:W-:Y:S01]  /*7990*/  @!P5 STG.E.U8 desc[UR20][R12.64+0x10], R107 ;  /* 0x0000106b0c00d986 */ /* 0x000fe2000c101114 */
[----:B------:R-:W-:Y:S02]  /*79a0*/  ISETP.LT.OR P5, PT, R33, 0x19, !P0 ;  /* 0x000000192100780c */ /* 0x000fe400047a1670 */
[----:B------:R-:W-:Y:S01]  /*79b0*/  F2FP.SATFINITE.E4M3.F32.PACK_AB_MERGE_C R17, RZ, R20, RZ ;  /* 0x00000014ff11723e */ /* 0x000fe200048070ff */
[----:B------:R-:W-:Y:S01]  /*79c0*/  @!P4 STG.E.U8 desc[UR20][R10.64+0x10], R105 ;  /* 0x000010690a00c986 */ /* 0x000fe2000c101114 */
[----:B0-----:R-:W-:-:S02]  /*79d0*/  F2FP.SATFINITE.E4M3.F32.PACK_AB_MERGE_C R7, RZ, R102, RZ ;  /* 0x00000066ff07723e */ /* 0x001fc400048070ff */
[C---:B------:R-:W-:Y:S02]  /*79e0*/  ISETP.LT.OR P4, PT, R33.reuse, 0x19, !P1 ;  /* 0x000000192100780c */ /* 0x040fe40004f81670 */
[----:B-1----:R-:W-:Y:S01]  /*79f0*/  F2FP.SATFINITE.E4M3.F32.PACK_AB_MERGE_C R15, RZ, R98, RZ ;  /* 0x00000062ff0f723e */ /* 0x002fe200048070ff */
[----:B------:R0:W-:Y:S01]  /*7a00*/  @!P6 STG.E.U8 desc[UR20][R10.64+0x11], R7 ;  /* 0x000011070a00e986 */ /* 0x0001e2000c101114 */
[----:B------:R-:W-:-:S03]  /*7a10*/  ISETP.LT.OR P6, PT, R33, 0x1a, !P1 ;  /* 0x0000001a2100780c */ /* 0x000fc60004fc1670 */
[----:B------:R1:W-:Y:S01]  /*7a20*/  @!P2 STG.E.U8 desc[UR20][R12.64+0x19], R15 ;  /* 0x0000190f0c00a986 */ /* 0x0003e2000c101114 */
[----:B------:R-:W-:-:S03]  /*7a30*/  ISETP.LT.OR P2, PT, R33, 0x22, !P0 ;  /* 0x000000222100780c */ /* 0x000fc60004741670 */
[----:B------:R-:W-:Y:S01]  /*7a40*/  @!P5 STG.E.U8 desc[UR20][R12.64+0x18], R103 ;  /* 0x000018670c00d986 */ /* 0x000fe2000c101114 */
[C---:B------:R-:W-:Y:S02]  /*7a50*/  ISETP.LT.OR P5, PT, R33.reuse, 0x21, !P0 ;  /* 0x000000212100780c */ /* 0x040fe400047a1670 */
[----:B0-----:R-:W-:Y:S01]  /*7a60*/  F2FP.SATFINITE.E4M3.F32.PACK_AB_MERGE_C R7, RZ, R96, RZ ;  /* 0x00000060ff07723e */ /* 0x001fe200048070ff */
[----:B------:R-:W-:Y:S01]  /*7a70*/  @!P4 STG.E.U8 desc[UR20][R10.64+0x18], R101 ;  /* 0x000018650a00c986 */ /* 0x000fe2000c101114 */
        /* <DEDUP_REMOVED lines=25> */
[C---:B------:R-:W-:Y:S02]  /*7c10*/  ISETP.LT.OR P2, PT, R33.reuse, 0x39, !P0 ;  /* 0x000000392100780c */ /* 0x040fe40004741670 */
[C---:B------:R-:W-:Y:S01]  /*7c20*/  ISETP.LT.OR P0, PT, R33.reuse, 0x3a, !P0 ;  /* 0x0000003a2100780c */ /* 0x040fe20004701670 */
[----:B------:R1:W-:Y:S01]  /*7c30*/  @!P5 STG.E.U8 desc[UR20][R12.64+0x30], R91 ;  /* 0x0000305b0c00d986 */ /* 0x0003e2000c101114 */
[C---:B------:R-:W-:Y:S02]  /*7c40*/  ISETP.LT.OR P5, PT, R33.reuse, 0x39, !P1 ;  /* 0x000000392100780c */ /* 0x040fe40004fa1670 */
[----:B------:R-:W-:Y:S01]  /*7c50*/  ISETP.LT.OR P1, PT, R33, 0x3a, !P1 ;  /* 0x0000003a2100780c */ /* 0x000fe20004f21670 */
[----:B------:R1:W-:Y:S01]  /*7c60*/  @!P4 STG.E.U8 desc[UR20][R10.64+0x30], R89 ;  /* 0x000030590a00c986 */ /* 0x0003e2000c101114 */
[----:B0-----:R-:W-:-:S05]  /*7c70*/  F2FP.SATFINITE.E4M3.F32.PACK_AB_MERGE_C R7, RZ, R22, RZ ;  /* 0x00000016ff07723e */ /* 0x001fca00048070ff */
[----:B------:R1:W-:Y:S04]  /*7c80*/  @!P6 STG.E.U8 desc[UR20][R10.64+0x31], R7 ;  /* 0x000031070a00e986 */ /* 0x0003e8000c101114 */
[----:B------:R1:W-:Y:S04]  /*7c90*/  @!P2 STG.E.U8 desc[UR20][R12.64+0x38], R19 ;  /* 0x000038130c00a986 */ /* 0x0003e8000c101114 */
[----:B------:R1:W-:Y:S04]  /*7ca0*/  @!P0 STG.E.U8 desc[UR20][R12.64+0x39], R15 ;  /* 0x0000390f0c008986 */ /* 0x0003e8000c101114 */
[----:B------:R1:W-:Y:S04]  /*7cb0*/  @!P5 STG.E.U8 desc[UR20][R10.64+0x38], R21 ;  /* 0x000038150a00d986 */ /* 0x0003e8000c101114 */
[----:B------:R1:W-:Y:S02]  /*7cc0*/  @!P1 STG.E.U8 desc[UR20][R10.64+0x39], R17 ;  /* 0x000039110a009986 */ /* 0x0003e4000c101114 */
.L_x_167:
[----:B------:R-:W-:Y:S05]  /*7cd0*/  BSYNC B0 ;  /* 0x0000000000007941 */ /* 0x000fea0003800000 */
.L_x_37:
[----:B------:R-:W-:Y:S01]  /*7ce0*/  ULDC UR6, c[0x0][0xc] ;  /* 0x0000030000067ab9 */ /* 0x000fe20000000800 */
[----:B------:R-:W-:Y:S01]  /*7cf0*/  ULDC UR7, c[0x0][0x10] ;  /* 0x0000040000077ab9 */ /* 0x000fe20000000800 */
[----:B01---5:R-:W0:Y:S01]  /*7d00*/  LDC R7, c[0x0][0x14] ;  /* 0x00000500ff077b82 */ /* 0x023e220000000800 */
[----:B------:R-:W-:Y:S01]  /*7d10*/  UIMAD.WIDE.U32 UR6, UR6, UR7, URZ ;  /* 0x00000007060672a5 */ /* 0x000fe2000f8e003f */
[----:B------:R-:W-:Y:S01]  /*7d20*/  PRMT R10, RZ, 0x7610, R10 ;  /* 0x00007610ff0a7816 */ /* 0x000fe2000000000a */
[----:B------:R-:W-:-:S04]  /*7d30*/  IMAD.MOV.U32 R11, RZ, RZ, -0x1 ;  /* 0xffffffffff0b7424 */ /* 0x000fc800078e00ff */
[----:B0-----:R-:W-:-:S04]  /*7d40*/  IMAD.WIDE.U32 R2, R7, UR6, R2 ;  /* 0x0000000607027c25 */ /* 0x001fc8000f8e0002 */
[----:B------:R-:W-:Y:S01]  /*7d50*/  IMAD R7, R7, UR7, RZ ;  /* 0x0000000707077c24 */ /* 0x000fe2000f8e02ff */
[----:B------:R-:W-:Y:S02]  /*7d60*/  ULDC.64 UR6, c[0x0][0x650] ;  /* 0x0001940000067ab9 */ /* 0x000fe40000000a00 */
[----:B------:R-:W-:Y:S01]  /*7d70*/  ISETP.GE.U32.AND P0, PT, R2, UR6, PT ;  /* 0x0000000602007c0c */ /* 0x000fe2000bf06070 */
[----:B------:R-:W-:Y:S02]  /*7d80*/  IMAD.IADD R3, R3, 0x1, R7 ;  /* 0x0000000103037824 */ /* 0x000fe400078e0207 */
[----:B------:R-:W-:-:S03]  /*7d90*/  IMAD.MOV.U32 R7, RZ, RZ, -0x1 ;  /* 0xffffffffff077424 */ /* 0x000fc600078e00ff */
[----:B------:R-:W-:-:S13]  /*7da0*/  ISETP.GE.U32.AND.EX P0, PT, R3, UR7, PT, P0 ;  /* 0x0000000703007c0c */ /* 0x000fda000bf06100 */
[----:B------:R-:W-:Y:S05]  /*7db0*/  @P0 BRA `(.L_x_168) ;  /* 0x0000000400600947 */ /* 0x000fea0003800000 */
[----:B------:R-:W0:Y:S01]  /*7dc0*/  S2R R22, SR_CTAID.X ;  /* 0x0000000000167919 */ /* 0x000e220000002500 */
[----:B------:R-:W1:Y:S01]  /*7dd0*/  LDC.64 R16, c[0x0][0x628] ;  /* 0x00018a00ff107b82 */ /* 0x000e620000000a00 */
[----:B------:R-:W-:Y:S01]  /*7de0*/  ULDC UR6, c[0x0][0x150] ;  /* 0x0000540000067ab9 */ /* 0x000fe20000000800 */
[----:B--234-:R-:W-:Y:S01]  /*7df0*/  IMAD.MOV.U32 R14, RZ, RZ, R2 ;  /* 0x000000ffff0e7224 */ /* 0x01cfe200078e0002 */
[----:B------:R-:W2:Y:S01]  /*7e00*/  S2R R24, SR_CTAID.Y ;  /* 0x0000000000187919 */ /* 0x000ea20000002600 */
[----:B------:R-:W-:-:S04]  /*7e10*/  IMAD.MOV.U32 R15, RZ, RZ, R3 ;  /* 0x000000ffff0f7224 */ /* 0x000fc800078e0003 */
[----:B------:R-:W3:Y:S08]  /*7e20*/  LDC R25, c[0x0][0x144] ;  /* 0x00005100ff197b82 */ /* 0x000ef00000000800 */
[----:B------:R-:W4:Y:S08]  /*7e30*/  LDC R18, c[0x0][0x630] ;  /* 0x00018c00ff127b82 */ /* 0x000f300000000800 */
[----:B------:R-:W2:Y:S01]  /*7e40*/  LDC.64 R20, c[0x0][0x620] ;  /* 0x00018800ff147b82 */ /* 0x000ea20000000a00 */
[----:B-1----:R-:W-:-:S04]  /*7e50*/  ISETP.NE.U32.AND P0, PT, R16, RZ, PT ;  /* 0x000000ff1000720c */ /* 0x002fc80003f05070 */
[----:B------:R-:W-:Y:S02]  /*7e60*/  ISETP.NE.AND.EX P0, PT, R17, RZ, PT, P0 ;  /* 0x000000ff1100720c */ /* 0x000fe40003f05300 */
[----:B0-----:R-:W-:-:S05]  /*7e70*/  I2FP.F32.U32 R7, R22 ;  /* 0x0000001600077245 */ /* 0x001fca0000201000 */
[----:B------:R-:W-:-:S04]  /*7e80*/  FMUL R7, R7, UR6 ;  /* 0x0000000607077c20 */ /* 0x000fc80008400000 */
[----:B------:R0:W1:Y:S02]  /*7e90*/  F2I.U32.TRUNC.NTZ R23, R7 ;  /* 0x0000000700177305 */ /* 0x000064000020f000 */
[----:B---34-:R-:W-:Y:S05]  /*7ea0*/  @!P0 BRA `(.L_x_169) ;  /* 0x0000000000288947 */ /* 0x018fea0003800000 */
[----:B0-----:R-:W0:Y:S02]  /*7eb0*/  LDC R7, c[0x0][0x634] ;  /* 0x00018d00ff077b82 */ /* 0x001e240000000800 */
        /* <DEDUP_REMOVED lines=9> */
.L_x_169:
[-CC-:B------:R-:W-:Y:S01]  /*7f50*/  SHF.R.U64 R19, R14, R18.reuse, R15.reuse ;  /* 0x000000120e137219 */ /* 0x180fe2000000120f */
[----:B------:R-:W3:Y:S01]  /*7f60*/  LDC.64 R30, c[0x0][0x640] ;  /* 0x00019000ff1e7b82 */ /* 0x000ee20000000a00 */
[----:B0-----:R-:W-:Y:S01]  /*7f70*/  SHF.R.U32.HI R7, RZ, R18, R15 ;  /* 0x00000012ff077219 */ /* 0x001fe2000001160f */
[----:B-1----:R-:W-:Y:S01]  /*7f80*/  IMAD.MOV R23, RZ, RZ, -R23 ;  /* 0x000000ffff177224 */ /* 0x002fe200078e0a17 */
[----:B------:R-:W-:Y:S01]  /*7f90*/  IADD3 R13, P0, RZ, -R19, RZ ;  /* 0x80000013ff0d7210 */ /* 0x000fe20007f1e0ff */
[----:B------:R-:W-:Y:S02]  /*7fa0*/  ULDC UR6, c[0x0][0x154] ;  /* 0x0000550000067ab9 */ /* 0x000fe40000000800 */
[----:B------:R-:W-:Y:S02]  /*7fb0*/  IMAD R25, R25, R23, R22 ;  /* 0x0000001719197224 */ /* 0x000fe400078e0216 */
[----:B------:R-:W0:Y:S01]  /*7fc0*/  LDC R14, c[0x0][0x618] ;  /* 0x00018600ff0e7b82 */ /* 0x000e220000000800 */
[----:B------:R-:W-:-:S02]  /*7fd0*/  IMAD.X R7, RZ, RZ, ~R7, P0 ;  /* 0x000000ffff077224 */ /* 0x000fc400000e0e07 */
[----:B--2---:R-:W-:-:S04]  /*7fe0*/  IMAD.WIDE.U32 R10, R13, R20, R2 ;  /* 0x000000140d0a7225 */ /* 0x004fc800078e0002 */
[----:B------:R-:W-:Y:S01]  /*7ff0*/  IMAD R12, R7, R20, RZ ;  /* 0x00000014070c7224 */ /* 0x000fe200078e02ff */
[----:B------:R-:W1:Y:S03]  /*8000*/  LDC R26, c[0x0][0x608] ;  /* 0x00018200ff1a7b82 */ /* 0x000e660000000800 */
[----:B------:R-:W-:Y:S02]  /*8010*/  IMAD R7, R13, R21, R12 ;  /* 0x000000150d077224 */ /* 0x000fe400078e020c */
[----:B------:R-:W-:Y:S02]  /*8020*/  IMAD.MOV.U32 R13, RZ, RZ, 0x1 ;  /* 0x00000001ff0d7424 */ /* 0x000fe400078e00ff */
[----:B------:R-:W-:Y:S01]  /*8030*/  IMAD.IADD R7, R11, 0x1, R7 ;  /* 0x000000010b077824 */ /* 0x000fe200078e0207 */
[----:B------:R-:W2:Y:S01]  /*8040*/  LDC R28, c[0x0][0x658] ;  /* 0x00019600ff1c7b82 */ /* 0x000ea20000000800 */
[----:B------:R-:W-:-:S02]  /*8050*/  I2FP.F32.U32 R11, R24 ;  /* 0x00000018000b7245 */ /* 0x000fc40000201000 */
[----:B---3--:R-:W-:-:S03]  /*8060*/  ISETP.NE.U32.AND P0, PT, R30, RZ, PT ;  /* 0x000000ff1e00720c */ /* 0x008fc60003f05070 */
[----:B------:R-:W-:Y:S01]  /*8070*/  FMUL R12, R11, UR6 ;  /* 0x000000060b0c7c20 */ /* 0x000fe20008400000 */
[----:B------:R-:W-:Y:S01]  /*8080*/  ISETP.NE.AND.EX P0, PT, R31, RZ, PT, P0 ;  /* 0x000000ff1f00720c */ /* 0x000fe20003f05300 */
[----:B------:R-:W3:Y:S01]  /*8090*/  LDC R23, c[0x0][0x148] ;  /* 0x00005200ff177b82 */ /* 0x000ee20000000800 */
[-CC-:B0-----:R-:W-:Y:S01]  /*80a0*/  SHF.R.U64 R18, R10, R14.reuse, R7.reuse ;  /* 0x0000000e0a127219 */ /* 0x181fe20000001207 */
[----:B------:R0:W4:Y:S01]  /*80b0*/  F2I.U32.TRUNC.NTZ R20, R12 ;  /* 0x0000000c00147305 */ /* 0x000122000020f000 */
[----:B------:R-:W-:Y:S01]  /*80c0*/  SHF.R.U32.HI R7, RZ, R14, R7 ;  /* 0x0000000eff077219 */ /* 0x000fe20000011607 */
[----:B------:R-:W-:-:S04]  /*80d0*/  IMAD.MOV.U32 R11, RZ, RZ, -0x1 ;  /* 0xffffffffff0b7424 */ /* 0x000fc800078e00ff */
[----:B------:R-:W0:Y:S01]  /*80e0*/  LDC R22, c[0x0][0x600] ;  /* 0x00018000ff167b82 */ /* 0x000e220000000800 */
[-CC-:B-1----:R-:W-:Y:S02]  /*80f0*/  SHF.R.U64 R16, R18, R26.reuse, R7.reuse ;  /* 0x0000001a12107219 */ /* 0x182fe40000001207 */
[----:B------:R-:W-:-:S05]  /*8100*/  SHF.R.U32.HI R7, RZ, R26, R7 ;  /* 0x0000001aff077219 */ /* 0x000fca0000011607 */
[----:B------:R-:W1:Y:S01]  /*8110*/  LDC R29, c[0x0][0x648] ;  /* 0x00019200ff1d7b82 */ /* 0x000e620000000800 */
[-C--:B--2---:R-:W-:Y:S02]  /*8120*/  SHF.L.U32 R10, R11, R28.reuse, RZ ;  /* 0x0000001c0b0a7219 */ /* 0x084fe400000006ff */
[-CC-:B------:R-:W-:Y:S02]  /*8130*/  SHF.R.U64 R21, R16, R28.reuse, R7.reuse ;  /* 0x0000001c10157219 */ /* 0x180fe40000001207 */
[----:B------:R-:W-:Y:S02]  /*8140*/  SHF.R.U32.HI R11, RZ, R28, R7 ;  /* 0x0000001cff0b7219 */ /* 0x000fe40000011607 */
[----:B------:R-:W-:Y:S01]  /*8150*/  LOP3.LUT R27, RZ, R10, RZ, 0x33, !PT ;  /* 0x0000000aff1b7212 */ /* 0x000fe200078e33ff */
[----:B------:R-:W2:Y:S01]  /*8160*/  LDC R33, c[0x0][0x638] ;  /* 0x00018e00ff217b82 */ /* 0x000ea20000000800 */
[----:B------:R-:W-:Y:S01]  /*8170*/  SHF.L.U32 R28, R13, R28, RZ ;  /* 0x0000001c0d1c7219 */ /* 0x000fe200000006ff */
[----:B------:R-:W-:-:S06]  /*8180*/  IMAD.MOV.U32 R10, RZ, RZ, R21 ;  /* 0x000000ffff0a7224 */ /* 0x000fcc00078e0015 */
[----:B------:R-:W0:Y:S01]  /*8190*/  LDC R34, c[0x0][0x610] ;  /* 0x00018400ff227b82 */ /* 0x000e220000000800 */
[----:B----4-:R-:W-:Y:S05]  /*81a0*/  @!P0 BRA `(.L_x_170) ;  /* 0x0000000000288947 */ /* 0x010fea0003800000 */
[----:B------:R-:W4:Y:S02]  /*81b0*/  LDC R10, c[0x0][0x64c] ;  /* 0x00019300ff0a7b82 */ /* 0x000f240000000800 */
[----:B----4-:R-:W-:-:S05]  /*81c0*/  IADD3 R7, P0, R21, R10, RZ ;  /* 0x0000000a15077210 */ /* 0x010fca0007f1e0ff */
[----:B------:R-:W-:-:S04]  /*81d0*/  IMAD.X R17, RZ, RZ, R11, P0 ;  /* 0x000000ffff117224 */ /* 0x000fc800000e060b */
[----:B------:R-:W-:-:S04]  /*81e0*/  IMAD.WIDE.U32 R10, R17, R30, RZ ;  /* 0x0000001e110a7225 */ /* 0x000fc800078e00ff */
[----:B0-----:R-:W-:-:S04]  /*81f0*/  IMAD.WIDE.U32 R12, P0, R7, R31, R10 ;  /* 0x0000001f070c7225 */ /* 0x001fc8000780000a */
[----:B------:R-:W-:-:S04]  /*8200*/  IMAD.WIDE.U32 R10, R7, R30, RZ ;  /* 0x0000001e070a7225 */ /* 0x000fc800078e00ff */
[----:B------:R-:W-:Y:S01]  /*8210*/  IMAD.X R15, RZ, RZ, RZ, P0 ;  /* 0x000000ffff0f7224 */ /* 0x000fe200000e06ff */
[----:B------:R-:W-:Y:S01]  /*8220*/  IADD3 RZ, P0, R11, R12, RZ ;  /* 0x0000000c0bff7210 */ /* 0x000fe20007f1e0ff */
[----:B------:R-:W-:-:S04]  /*8230*/  IMAD.MOV.U32 R14, RZ, RZ, R13 ;  /* 0x000000ffff0e7224 */ /* 0x000fc800078e000d */
[----:B------:R-:W-:-:S08]  /*8240*/  IMAD.WIDE.U32.X R10, R17, R31, R14, P0 ;  /* 0x0000001f110a7225 */ /* 0x000fd000000e040e */
.L_x_170:
[----:B-1----:R-:W-:Y:S01]  /*8250*/  SHF.R.U64 R7, R10, R29, R11 ;  /* 0x0000001d0a077219 */ /* 0x002fe2000000120b */
[----:B0-----:R-:W-:Y:S01]  /*8260*/  VIADD R11, R22, 0xffffffff ;  /* 0xffffffff160b7836 */ /* 0x001fe20000000000 */
[----:B------:R-:W-:Y:S01]  /*8270*/  LOP3.LUT R32, R16, R27, RZ, 0xc0, !PT ;  /* 0x0000001b10207212 */ /* 0x000fe200078ec0ff */
[----:B------:R-:W-:Y:S02]  /*8280*/  IMAD.MOV R20, RZ, RZ, -R20 ;  /* 0x000000ffff147224 */ /* 0x000fe400078e0a14 */
[----:B------:R-:W-:Y:S01]  /*8290*/  IMAD.MOV R10, RZ, RZ, -R7 ;  /* 0x000000ffff0a7224 */ /* 0x000fe200078e0a07 */
[----:B------:R-:W-:Y:S01]  /*82a0*/  LOP3.LUT R18, R18, R11, RZ, 0xc0, !PT ;  /* 0x0000000b12127212 */ /* 0x000fe200078ec0ff */
[----:B------:R-:W-:Y:S02]  /*82b0*/  IMAD R32, R28, R7, R32 ;  /* 0x000000071c207224 */ /* 0x000fe400078e0220 */
[----:B---3--:R-:W-:Y:S02]  /*82c0*/  @P3 IMAD R25, R23, R20, R24 ;  /* 0x0000001417193224 */ /* 0x008fe400078e0218 */
[----:B--2---:R-:W-:-:S02]  /*82d0*/  IMAD R7, R10, R33, R21 ;  /* 0x000000210a077224 */ /* 0x004fc400078e0215 */
[----:B------:R-:W-:Y:S02]  /*82e0*/  IMAD R32, R32, R34, R25 ;  /* 0x0000002220207224 */ /* 0x000fe400078e0219 */
[----:B------:R-:W-:Y:S02]  /*82f0*/  IMAD R7, R7, R22, R18 ;  /* 0x0000001607077224 */ /* 0x000fe400078e0212 */
[----:B------:R-:W-:-:S03]  /*8300*/  IMAD.MOV.U32 R10, RZ, RZ, 0x1 ;  /* 0x00000001ff0a7424 */ /* 0x000fc600078e00ff */
[----:B------:R-:W-:Y:S02]  /*8310*/  SEL R11, R7, R32, !P3 ;  /* 0x00000020070b7207 */ /* 0x000fe40005800000 */
[----:B------:R-:W-:Y:S01]  /*8320*/  SEL R32, R32, R7, !P3 ;  /* 0x0000000720207207 */ /* 0x000fe20005800000 */
[----:B------:R-:W-:-:S07]  /*8330*/  IMAD.MOV.U32 R7, RZ, RZ, R19 ;  /* 0x000000ffff077224 */ /* 0x000fce00078e0013 */
.L_x_168:
[----:B------:R-:W-:Y:S01]  /*8340*/  LOP3.LUT P0, RZ, R10, 0xff, RZ, 0xc0, !PT ;  /* 0x000000ff0aff7812 */ /* 0x000fe2000780c0ff */
[----:B------:R-:W-:-:S12]  /*8350*/  IMAD.MOV.U32 R10, RZ, RZ, R32 ;  /* 0x000000ffff0a7224 */ /* 0x000fd800078e0020 */
[----:B------:R-:W-:Y:S05]  /*8360*/  @P0 BRA `(.L_x_171) ;  /* 0xffffff8c00a80947 */ /* 0x000fea000383ffff */
[----:B------:R-:W-:Y:S05]  /*8370*/  EXIT ;  /* 0x000000000000794d */ /* 0x000fea0003800000 */
.L_x_7:
        /* <DEDUP_REMOVED lines=26> */
.L_x_173:
[----:B------:R-:W0:Y:S01]  /*8520*/  LDC.64 R28, c[0x0][0x640] ;  /* 0x00019000ff1c7b82 */ /* 0x000e220000000a00 */
[-CC-:B------:R-:W-:Y:S01]  /*8530*/  SHF.R.U64 R21, R16, R6.reuse, R17.reuse ;  /* 0x0000000610157219 */ /* 0x180fe20000001211 */
[----:B------:R-:W-:Y:S01]  /*8540*/  IMAD.MOV.U32 R31, RZ, RZ, 0x1 ;  /* 0x00000001ff1f7424 */ /* 0x000fe200078e00ff */
[----:B------:R-:W-:Y:S02]  /*8550*/  SHF.R.U32.HI R5, RZ, R6, R17 ;  /* 0x00000006ff057219 */ /* 0x000fe40000011611 */
        /* <DEDUP_REMOVED lines=9> */
[----:B0-----:R-:W-:Y:S01]  /*85f0*/  ISETP.NE.U32.AND P0, PT, R28, RZ, PT ;  /* 0x000000ff1c00720c */ /* 0x001fe20003f05070 */
[----:B------:R-:W-:-:S03]  /*8600*/  IMAD.MOV.U32 R11, RZ, RZ, -0x1 ;  /* 0xffffffffff0b7424 */ /* 0x000fc600078e00ff */
[----:B------:R-:W-:Y:S02]  /*8610*/  ISETP.NE.AND.EX P0, PT, R29, RZ, PT, P0 ;  /* 0x000000ff1d00720c */ /* 0x000fe40003f05300 */
[----:B------:R-:W0:Y:S01]  /*8620*/  LDC R24, c[0x0][0x600] ;  /* 0x00018000ff187b82 */ /* 0x000e220000000800 */
[-CC-:B-1----:R-:W-:Y:S02]  /*8630*/  SHF.R.U64 R18, R10, R14.reuse, R5.reuse ;  /* 0x0000000e0a127219 */ /* 0x182fe40000001205 */
[----:B------:R-:W-:-:S05]  /*8640*/  SHF.R.U32.HI R5, RZ, R14, R5 ;  /* 0x0000000eff057219 */ /* 0x000fca0000011605 */
        /* <DEDUP_REMOVED lines=21> */
.L_x_174:
[----:B-1----:R-:W-:Y:S01]  /*87a0*/  SHF.R.U64 R6, R10, R25, R11 ;  /* 0x000000190a067219 */ /* 0x002fe2000000120b */
[----:B0-----:R-:W-:Y:S01]  /*87b0*/  VIADD R11, R24, 0xffffffff ;  /* 0xffffffff180b7836 */ /* 0x001fe20000000000 */
[----:B------:R-:W-:Y:S01]  /*87c0*/  SHF.L.U32 R9, R31, R26, RZ ;  /* 0x0000001a1f097219 */ /* 0x000fe200000006ff */
[----:B------:R-:W-:Y:S01]  /*87d0*/  @P3 IMAD R12, R13, R20, R8 ;  /* 0x000000140d0c3224 */ /* 0x000fe200078e0208 */
[----:B------:R-:W-:Y:S01]  /*87e0*/  LOP3.LUT R5, R22, R33, RZ, 0xc0, !PT ;  /* 0x0000002116057212 */ /* 0x000fe200078ec0ff */
[----:B------:R-:W-:Y:S01]  /*87f0*/  IMAD.MOV R10, RZ, RZ, -R6 ;  /* 0x000000ffff0a7224 */ /* 0x000fe200078e0a06 */
[----:B------:R-:W-:Y:S01]  /*8800*/  LOP3.LUT R18, R18, R11, RZ, 0xc0, !PT ;  /* 0x0000000b12127212 */ /* 0x000fe200078ec0ff */
[----:B------:R-:W-:Y:S02]  /*8810*/  IMAD.MOV.U32 R8, RZ, RZ, 0x1 ;  /* 0x00000001ff087424 */ /* 0x000fe400078e00ff */
[----:B------:R-:W-:Y:S02]  /*8820*/  IMAD R9, R9, R6, R5 ;  /* 0x0000000609097224 */ /* 0x000fe400078e0205 */
[----:B--2---:R-:W-:-:S02]  /*8830*/  IMAD R5, R10, R27, R23 ;  /* 0x0000001b0a057224 */ /* 0x004fc400078e0217 */
[----:B---3--:R-:W-:Y:S02]  /*8840*/  IMAD R6, R9, R30, R12 ;  /* 0x0000001e09067224 */ /* 0x008fe400078e020c */
[----:B------:R-:W-:Y:S01]  /*8850*/  IMAD R9, R5, R24, R18 ;  /* 0x0000001805097224 */ /* 0x000fe200078e0212 */
[----:B------:R-:W-:Y:S01]  /*8860*/  PRMT R5, R8, 0x7610, R5 ;  /* 0x0000761008057816 */ /* 0x000fe20000000005 */
[----:B------:R-:W-:-:S03]  /*8870*/  IMAD.MOV.U32 R16, RZ, RZ, R21 ;  /* 0x000000ffff107224 */ /* 0x000fc600078e0015 */
[----:B------:R-:W-:Y:S02]  /*8880*/  SEL R17, R9, R6, !P3 ;  /* 0x0000000609117207 */ /* 0x000fe40005800000 */
[----:B------:R-:W-:-:S07]  /*8890*/  SEL R6, R6, R9, !P3 ;  /* 0x0000000906067207 */ /* 0x000fce0005800000 */
.L_x_172:
[----:B------:R-:W-:-:S08]  /*88a0*/  NOP ;  /* 0x0000000000007918 */ /* 0x000fd00000000000 */
[----:B------:R-:W0:-:S00]  /*88b0*/  USETMAXREG.DEALLOC.CTAPOOL 0x28 ;  /* 0x00000028000079c8 */ /* 0x000e0000080e0500 */
[----:B0-----:R-:W-:-:S13]  /*88c0*/  ISETP.NE.AND P0, PT, R7, RZ, PT ;  /* 0x000000ff0700720c */ /* 0x001fda0003f05270 */
[----:B------:R-:W-:Y:S05]  /*88d0*/  @P0 EXIT ;  /* 0x000000000000094d */ /* 0x000fea0003800000 */
[----:B------:R-:W-:Y:S01]  /*88e0*/  LOP3.LUT P0, RZ, R5, 0xff, RZ, 0xc0, !PT ;  /* 0x000000ff05ff7812 */ /* 0x000fe2000780c0ff */
[----:B------:R-:W-:Y:S02]  /*88f0*/  IMAD.MOV.U32 R11, RZ, RZ, 0x1 ;  /* 0x00000001ff0b7424 */ /* 0x000fe400078e00ff */
[----:B------:R-:W-:-:S10]  /*8900*/  IMAD.MOV.U32 R15, RZ, RZ, RZ ;  /* 0x000000ffff0f7224 */ /* 0x000fd400078e00ff */
[----:B------:R-:W-:Y:S05]  /*8910*/  @!P0 BRA `(.L_x_175) ;  /* 0x0000000c00888947 */ /* 0x000fea0003800000 */
[----:B------:R-:W0:Y:S01]  /*8920*/  LDC R5, c[0x0][0x28c] ;  /* 0x0000a300ff057b82 */ /* 0x000e220000000800 */
[----:B------:R-:W-:Y:S01]  /*8930*/  ULDC UR5, c[0x0][0x658] ;  /* 0x0001960000057ab9 */ /* 0x000fe20000000800 */
[----:B------:R-:W-:Y:S01]  /*8940*/  UMOV UR11, 0xffffffff ;  /* 0xffffffff000b7882 */ /* 0x000fe20000000000 */
[----:B------:R-:W-:Y:S01]  /*8950*/  UMOV UR17, 0x1 ;  /* 0x0000000100117882 */ /* 0x000fe20000000000 */
[----:B------:R-:W-:Y:S01]  /*8960*/  USHF.L.U32 UR11, UR11, UR5, URZ ;  /* 0x000000050b0b7299 */ /* 0x000fe2000800063f */
[----:B------:R-:W-:Y:S01]  /*8970*/  BSSY B0, `(.L_x_175) ;  /* 0x00000dc000007945 */ /* 0x000fe20003800000 */
[----:B------:R-:W-:Y:S01]  /*8980*/  ULDC UR9, c[0x0][0xc] ;  /* 0x0000030000097ab9 */ /* 0x000fe20000000800 */
[----:B------:R-:W-:Y:S01]  /*8990*/  ULDC UR16, c[0x0][0x10] ;  /* 0x0000040000107ab9 */ /* 0x000fe20000000800 */
[----:B------:R-:W1:Y:S01]  /*89a0*/  S2UR UR8, SR_CgaCtaId ;  /* 0x00000000000879c3 */ /* 0x000e620000008800 */
[----:B------:R-:W-:Y:S01]  /*89b0*/  ULOP3.LUT UR13, URZ, UR11, URZ, 0x33, !UPT ;  /* 0x0000000b3f0d7292 */ /* 0x000fe2000f8e333f */
[----:B------:R-:W-:Y:S01]  /*89c0*/  IMAD.MOV.U32 R13, RZ, RZ, 0x1 ;  /* 0x00000001ff0d7424 */ /* 0x000fe200078e00ff */
[----:B------:R-:W-:Y:S01]  /*89d0*/  LOP3.LUT R14, R4, 0x2, RZ, 0xfc, !PT ;  /* 0x00000002040e7812 */ /* 0x000fe200078efcff */
[----:B------:R-:W-:Y:S01]  /*89e0*/  IMAD.MOV.U32 R11, RZ, RZ, 0x1 ;  /* 0x00000001ff0b7424 */ /* 0x000fe200078e00ff */
[----:B------:R-:W-:Y:S01]  /*89f0*/  ULDC UR4, c[0x0][0x600] ;  /* 0x0001800000047ab9 */ /* 0x000fe20000000800 */
[----:B------:R-:W-:Y:S01]  /*8a00*/  IMAD.MOV.U32 R15, RZ, RZ, RZ ;  /* 0x000000ffff0f7224 */ /* 0x000fe200078e00ff */
[----:B------:R-:W-:Y:S01]  /*8a10*/  UMOV UR20, 0x1111 ;  /* 0x0000111100147882 */ /* 0x000fe20000000000 */
[----:B------:R-:W-:-:S02]  /*8a20*/  UIADD3 UR4, UR4, -0x1, URZ ;  /* 0xffffffff04047890 */ /* 0x000fc4000fffe03f */
[----:B------:R-:W-:Y:S01]  /*8a30*/  USHF.L.U32 UR5, UR17, UR5, URZ ;  /* 0x0000000511057299 */ /* 0x000fe2000800063f */
[----:B------:R-:W-:Y:S01]  /*8a40*/  ULDC.64 UR28, c[0x0][0x198] ;  /* 0x00006600001c7ab9 */ /* 0x000fe20000000a00 */
[----:B0-----:R-:W-:-:S05]  /*8a50*/  VIADD R5, R5, 0x7f ;  /* 0x0000007f05057836 */ /* 0x001fca0000000000 */
[----:B------:R-:W-:Y:S01]  /*8a60*/  SHF.R.S32.HI R8, RZ, 0x1f, R5 ;  /* 0x0000001fff087819 */ /* 0x000fe20000011405 */
[----:B-1----:R-:W-:-:S03]  /*8a70*/  USHF.R.U32.HI UR27, URZ, 0x2, UR8 ;  /* 0x000000023f1b7899 */ /* 0x002fc60008011608 */
[----:B------:R-:W-:Y:S01]  /*8a80*/  LEA.HI R8, R8, R5, RZ, 0x7 ;  /* 0x0000000508087211 */ /* 0x000fe200078f38ff */
[----:B------:R-:W-:Y:S02]  /*8a90*/  ULOP3.LUT UR10, UR8, 0x3, URZ, 0xc0, !UPT ;  /* 0x00000003080a7892 */ /* 0x000fe4000f8ec03f */
[----:B------:R-:W-:Y:S01]  /*8aa0*/  USHF.L.U32 UR6, UR8, 0x4, URZ ;  /* 0x0000000408067899 */ /* 0x000fe2000800063f */
[----:B------:R-:W-:Y:S01]  /*8ab0*/  SHF.R.S32.HI R10, RZ, 0x7, R8 ;  /* 0x00000007ff0a7819 */ /* 0x000fe20000011408 */
[----:B------:R-:W-:Y:S02]  /*8ac0*/  USHF.L.U32 UR7, UR8, 0xb, URZ ;  /* 0x0000000b08077899 */ /* 0x000fe4000800063f */
[----:B------:R-:W-:Y:S02]  /*8ad0*/  ULOP3.LUT UR8, UR8, 0xfffffffc, URZ, 0xc0, !UPT ;  /* 0xfffffffc08087892 */ /* 0x000fe4000f8ec03f */
[----:B------:R-:W-:Y:S01]  /*8ae0*/  UISETP.GT.U32.AND UP0, UPT, UR10, 0xffff, UPT ;  /* 0x0000ffff0a00788c */ /* 0x000fe2000bf04070 */
[----:B------:R-:W-:Y:S01]  /*8af0*/  VIADD R5, R10, 0x1 ;  /* 0x000000010a057836 */ /* 0x000fe20000000000 */
[----:B------:R-:W-:-:S02]  /*8b00*/  ULOP3.LUT UR12, UR8, 0x1, URZ, 0xfc, !UPT ;  /* 0x00000001080c7892 */ /* 0x000fc4000f8efc3f */
[----:B------:R-:W-:Y:S02]  /*8b10*/  ULOP3.LUT UR14, UR8, 0x2, URZ, 0xfc, !UPT ;  /* 0x00000002080e7892 */ /* 0x000fe4000f8efc3f */
[----:B------:R-:W-:Y:S02]  /*8b20*/  USHF.L.U32 UR11, UR17, UR8, URZ ;  /* 0x00000008110b7299 */ /* 0x000fe4000800063f */
[----:B------:R-:W-:Y:S02]  /*8b30*/  ULOP3.LUT UR15, UR8, 0x3, URZ, 0xfc, !UPT ;  /* 0x00000003080f7892 */ /* 0x000fe4000f8efc3f */
[----:B------:R-:W-:Y:S02]  /*8b40*/  UIMAD.WIDE.U32 UR8, UR9, UR16, URZ ;  /* 0x00000010090872a5 */ /* 0x000fe4000f8e003f */
[----:B------:R-:W-:Y:S02]  /*8b50*/  USHF.L.U32 UR12, UR17, UR12, URZ ;  /* 0x0000000c110c7299 */ /* 0x000fe4000800063f */
[----:B------:R-:W-:-:S02]  /*8b60*/  USHF.L.U32 UR14, UR17, UR14, URZ ;  /* 0x0000000e110e7299 */ /* 0x000fc4000800063f */
[----:B------:R-:W-:Y:S01]  /*8b70*/  USEL UR10, UR10, 0xffff, !UP0 ;  /* 0x0000ffff0a0a7887 */ /* 0x000fe2000c000000 */
[----:B------:R-:W-:Y:S01]  /*8b80*/  ULDC UR16, c[0x0][0x14] ;  /* 0x0000050000107ab9 */ /* 0x000fe20000000800 */
[----:B------:R-:W-:Y:S02]  /*8b90*/  USHF.L.U32 UR15, UR17, UR15, URZ ;  /* 0x0000000f110f7299 */ /* 0x000fe4000800063f */
[----:B------:R-:W-:Y:S02]  /*8ba0*/  UIMAD.WIDE.U32 UR22, UR8, UR16, URZ ;  /* 0x00000010081672a5 */ /* 0x000fe4000f8e003f */
[----:B------:R-:W-:Y:S02]  /*8bb0*/  UIMAD UR8, UR9, UR16, URZ ;  /* 0x00000010090872a4 */ /* 0x000fe4000f8e023f */
[----:B------:R-:W-:Y:S02]  /*8bc0*/  ULOP3.LUT UR11, UR14, UR11, UR12, 0xfe, !UPT ;  /* 0x0000000b0e0b7292 */ /* 0x000fe4000f8efe0c */
[----:B------:R-:W-:-:S02]  /*8bd0*/  ULOP3.LUT UR10, UR10, 0xffff, URZ, 0xc0, !UPT ;  /* 0x0000ffff0a0a7892 */ /* 0x000fc4000f8ec03f */
[----:B------:R-:W-:Y:S02]  /*8be0*/  ULOP3.LUT UR6, UR6, 0x30, URZ, 0xc0, !UPT ;  /* 0x0000003006067892 */ /* 0x000fe4000f8ec03f */
[----:B------:R-:W-:Y:S02]  /*8bf0*/  ULOP3.LUT UR7, UR7, 0x1800, URZ, 0xc0, !UPT ;  /* 0x0000180007077892 */ /* 0x000fe4000f8ec03f */
[----:B------:R-:W-:Y:S02]  /*8c00*/  UIADD3 UR14, UR23, UR8, URZ ;  /* 0x00000008170e7290 */ /* 0x000fe4000fffe03f */
[----:B------:R-:W-:Y:S02]  /*8c10*/  ULOP3.LUT UR15, UR11, UR15, URZ, 0xfc, !UPT ;  /* 0x0000000f0b0f7292 */ /* 0x000fe4000f8efc3f */
[----:B------:R-:W-:-:S12]  /*8c20*/  USHF.L.U32 UR20, UR20, UR10, URZ ;  /* 0x0000000a14147299 */ /* 0x000fd8000800063f */
.L_x_186:
[----:B------:R-:W-:-:S03]  /*8c30*/  UMOV UR8, 0xffffffff ;  /* 0xffffffff00087882 */ /* 0x000fc60000000000 */
[----:B------:R-:W-:Y:S05]  /*8c40*/  BRA.DIV UR8, `(.L_x_176) ;  /* 0x0000000e08d07947 */ /* 0x000fea000b800000 */
[----:B------:R-:W-:-:S13]  /*8c50*/  ELECT P0, URZ, PT ;  /* 0x00000000003f782f */ /* 0x000fda0003800000 */
.L_x_198:
[----:B------:R-:W0:Y:S01]  /*8c60*/  LDC R7, c[0x0][0x28c] ;  /* 0x0000a300ff077b82 */ /* 0x000e220000000800 */
[----:B------:R-:W-:Y:S01]  /*8c70*/  BSSY B1, `(.L_x_177) ;  /* 0x000003b000017945 */ /* 0x000fe20003800000 */
[----:B0-----:R-:W-:-:S13]  /*8c80*/  ISETP.LT.OR P0, PT, R7, 0x1, !P0 ;  /* 0x000000010700780c */ /* 0x001fda0004701670 */
[----:B------:R-:W-:Y:S05]  /*8c90*/  @P0 BRA `(.L_x_178) ;  /* 0x0000000000e00947 */ /* 0x000fea0003800000 */
[----:B------:R-:W-:Y:S01]  /*8ca0*/  LEA R9, R6, UR27, 0x2 ;  /* 0x0000001b06097c11 */ /* 0x000fe2000f8e10ff */
[----:B------:R-:W-:Y:S01]  /*8cb0*/  IMAD.MOV.U32 R21, RZ, RZ, RZ ;  /* 0x000000ffff157224 */ /* 0x000fe200078e00ff */
[----:B------:R-:W-:Y:S01]  /*8cc0*/  LEA R17, R17, UR6, 0x6 ;  /* 0x0000000611117c11 */ /* 0x000fe2000f8e30ff */
[----:B------:R-:W-:Y:S02]  /*8cd0*/  IMAD.MOV.U32 R6, RZ, RZ, R5 ;  /* 0x000000ffff067224 */ /* 0x000fe400078e0005 */
[----:B------:R-:W-:Y:S02]  /*8ce0*/  IMAD.MOV.U32 R7, RZ, RZ, R11 ;  /* 0x000000ffff077224 */ /* 0x000fe400078e000b */
[----:B------:R-:W-:Y:S02]  /*8cf0*/  IMAD.MOV.U32 R8, RZ, RZ, R15 ;  /* 0x000000ffff087224 */ /* 0x000fe400078e000f */
[----:B------:R-:W-:-:S07]  /*8d00*/  IMAD.SHL.U32 R18, R9, 0x40, RZ ;  /* 0x0000004009127824 */ /* 0x000fce00078e00ff */
.L_x_181:
[----:B------:R-:W0:Y:S01]  /*8d10*/  S2R R12, SR_CgaCtaId ;  /* 0x00000000000c7919 */ /* 0x000e220000008800 */
[----:B------:R-:W-:Y:S02]  /*8d20*/  MOV R9, 0x400 ;  /* 0x0000040000097802 */ /* 0x000fe40000000f00 */
[----:B------:R-:W-:Y:S02]  /*8d30*/  LOP3.LUT P1, RZ, R0, 0x7f, RZ, 0xc0, !PT ;  /* 0x0000007f00ff7812 */ /* 0x000fe4000782c0ff */
[----:B0-----:R-:W-:Y:S02]  /*8d40*/  LEA R19, R12, R9, 0x18 ;  /* 0x000000090c137211 */ /* 0x001fe400078ec0ff */
[----:B------:R-:W-:-:S09]  /*8d50*/  SHF.L.U32 R9, R7, 0x1f, RZ ;  /* 0x0000001f07097819 */ /* 0x000fd200000006ff */
[----:B------:R-:W0:Y:S01]  /*8d60*/  @!P1 LDC R12, c[0x0][0x500] ;  /* 0x00014000ff0c9b82 */ /* 0x000e220000000800 */
[----:B------:R-:W-:-:S04]  /*8d70*/  IMAD R20, R8, 0x8, R19 ;  /* 0x0000000808147824 */ /* 0x000fc800078e0213 */
[----:B------:R-:W1:Y:S02]  /*8d80*/  SYNCS.PHASECHK.TRANS64.TRYWAIT P0, [R20+URZ+0x28], R9 ;  /* 0x00002809140075a7 */ /* 0x000e64000800017f */
[----:B-1----:R-:W-:Y:S05]  /*8d90*/  @!P0 BRA `(.L_x_179) ;  /* 0x0000000c009c8947 */ /* 0x002fea0003800000 */
.L_x_199:
[----:B-1----:R-:W-:Y:S01]  /*8da0*/  PRMT R9, R14, 0x9910, RZ ;  /* 0x000099100e097816 */ /* 0x002fe200000000ff */
[----:B0-----:R0:W-:Y:S03]  /*8db0*/  @!P1 SYNCS.ARRIVE.TRANS64 RZ, [R20+URZ], R12 ;  /* 0x0000000c14ff99a7 */ /* 0x0011e6000800003f */
[----:B------:R-:W-:-:S13]  /*8dc0*/  ISETP.NE.AND P0, PT, R9, 0x2, PT ;  /* 0x000000020900780c */ /* 0x000fda0003f05270 */
[----:B0-----:R-:W-:Y:S05]  /*8dd0*/  @P0 BRA `(.L_x_180) ;  /* 0x0000000000040947 */ /* 0x001fea0003800000 */
[----:B------:R-:W-:Y:S01]  /*8de0*/  BPT.TRAP 0x1 ;  /* 0x000000040000795c */ /* 0x000fe20000300000 */
.L_x_180:
[----:B------:R-:W-:Y:S01]  /*8df0*/  LEA R9, R8, UR27, 0x2 ;  /* 0x0000001b08097c11 */ /* 0x000fe2000f8e10ff */
[----:B------:R-:W-:Y:S01]  /*8e00*/  VIADD R6, R6, 0xffffffff ;  /* 0xffffffff06067836 */ /* 0x000fe20000000000 */
[----:B------:R-:W-:Y:S01]  /*8e10*/  R2UR UR11, R8 ;  /* 0x00000000080b72ca */ /* 0x000fe200000e0000 */
[----:B------:R-:W-:Y:S01]  /*8e20*/  UIADD3 UR16, UP0, UR28, 0xf0, URZ ;  /* 0x000000f01c107890 */ /* 0x000fe2000ff1e03f */
[----:B------:R-:W-:Y:S01]  /*8e30*/  R2UR UR24, R19 ;  /* 0x00000000131872ca */ /* 0x000fe200000e0000 */
[----:B------:R-:W-:Y:S01]  /*8e40*/  IMAD.U32 R9, R9, 0x2000, R19 ;  /* 0x0000200009097824 */ /* 0x000fe200078e0013 */
[----:B------:R-:W-:Y:S01]  /*8e50*/  R2UR UR25, R18 ;  /* 0x00000000121972ca */ /* 0x000fe200000e0000 */
[----:B------:R-:W-:Y:S01]  /*8e60*/  UIADD3 UR32, UP1, UR28, 0x1f0, URZ ;  /* 0x000001f01c207890 */ /* 0x000fe2000ff3e03f */
[----:B------:R-:W-:Y:S01]  /*8e70*/  R2UR UR9, R20 ;  /* 0x00000000140972ca */ /* 0x000fe200000e0000 */
[----:B------:R-:W-:Y:S01]  /*8e80*/  UIADD3.X UR17, URZ, UR29, URZ, UP0, !UPT ;  /* 0x0000001d3f117290 */ /* 0x000fe200087fe43f */
[----:B------:R-:W-:Y:S01]  /*8e90*/  R2UR UR8, R9 ;  /* 0x00000000090872ca */ /* 0x000fe200000e0000 */
[----:B------:R-:W-:Y:S01]  /*8ea0*/  UPRMT UR21, URZ, 0x5410, UR20 ;  /* 0x000054103f157896 */ /* 0x000fe20008000014 */
[----:B------:R-:W-:Y:S01]  /*8eb0*/  R2UR UR10, R21 ;  /* 0x00000000150a72ca */ /* 0x000fe200000e0000 */
[----:B------:R-:W-:Y:S01]  /*8ec0*/  VIADD R8, R8, 0x1 ;  /* 0x0000000108087836 */ /* 0x000fe20000000000 */
[----:B------:R-:W-:Y:S01]  /*8ed0*/  R2UR UR12, R16 ;  /* 0x00000000100c72ca */ /* 0x000fe200000e0000 */
[----:B------:R-:W-:Y:S01]  /*8ee0*/  ULEA UR11, UR11, UR7, 0xd ;  /* 0x000000070b0b7291 */ /* 0x000fe2000f8e683f */
[----:B------:R-:W-:Y:S01]  /*8ef0*/  R2UR UR26, R17 ;  /* 0x00000000111a72ca */ /* 0x000fe200000e0000 */
[----:B------:R-:W-:Y:S01]  /*8f00*/  UPRMT UR30, URZ, 0x5410, UR15 ;  /* 0x000054103f1e7896 */ /* 0x000fe2000800000f */
[----:B------:R-:W-:Y:S01]  /*8f10*/  ISETP.GT.AND P1, PT, R6, 0x1, PT ;  /* 0x000000010600780c */ /* 0x000fe20003f24270 */
[----:B------:R-:W-:Y:S01]  /*8f20*/  UIADD3 UR24, UR24, 0x28100, UR11 ;  /* 0x0002810018187890 */ /* 0x000fe2000fffe00b */
[----:B------:R-:W-:Y:S01]  /*8f30*/  ISETP.NE.AND P0, PT, R8, 0x5, PT ;  /* 0x000000050800780c */ /* 0x000fe20003f05270 */
[----:B------:R-:W-:Y:S01]  /*8f40*/  UIADD3.X UR33, URZ, UR29, URZ, UP1, !UPT ;  /* 0x0000001d3f217290 */ /* 0x000fe20008ffe43f */
[----:B------:R-:W-:Y:S01]  /*8f50*/  VIADD R21, R21, 0x80 ;  /* 0x0000008015157836 */ /* 0x000fe20000000000 */
[----:B------:R-:W-:Y:S01]  /*8f60*/  UIADD3 UR8, UR8, 0x100, URZ ;  /* 0x0000010008087890 */ /* 0x000fe2000fffe03f */
[----:B------:R-:W-:Y:S01]  /*8f70*/  SEL R12, RZ, 0x1, P0 ;  /* 0x00000001ff0c7807 */ /* 0x000fe20000000000 */
[----:B------:R-:W-:Y:S01]  /*8f80*/  UMOV UR18, 0x0 ;  /* 0x0000000000127882 */ /* 0x000fe20000000000 */
[----:B------:R-:W-:Y:S01]  /*8f90*/  UMOV UR19, 0x10000000 ;  /* 0x1000000000137882 */ /* 0x000fe20000000000 */
[----:B------:R-:W-:Y:S01]  /*8fa0*/  UMOV UR11, UR25 ;  /* 0x00000019000b7c82 */ /* 0x000fe20008000000 */
[----:B------:R-:W-:-:S02]  /*8fb0*/  LOP3.LUT R7, R7, R12, RZ, 0x3c, !PT ;  /* 0x0000000c07077212 */ /* 0x000fc400078e3cff */
[----:B------:R-:W-:Y:S02]  /*8fc0*/  SEL R8, R8, RZ, P0 ;  /* 0x000000ff08087207 */ /* 0x000fe40000000000 */
[----:B------:R0:W-:Y:S02]  /*8fd0*/  UTMALDG.3D.MULTICAST [UR8], [UR16], UR21, desc[UR18] ;  /* 0x00001208100073b4 */ /* 0x0001e40008011815 */
[----:B0-----:R-:W-:Y:S01]  /*8fe0*/  UMOV UR8, UR24 ;  /* 0x0000001800087c82 */ /* 0x001fe20008000000 */
[----:B------:R-:W-:Y:S02]  /*8ff0*/  UMOV UR11, UR26 ;  /* 0x0000001a000b7c82 */ /* 0x000fe40008000000 */
[----:B------:R0:W-:Y:S02]  /*9000*/  UTMALDG.3D.MULTICAST [UR8], [UR32], UR30, desc[UR18] ;  /* 0x00001208200073b4 */ /* 0x0001e4000801181e */
[----:B0-----:R-:W-:Y:S05]  /*9010*/  @P1 BRA `(.L_x_181) ;  /* 0xfffffffc003c1947 */ /* 0x001fea000383ffff */
.L_x_178:
[----:B------:R-:W-:Y:S05]  /*9020*/  BSYNC B1 ;  /* 0x0000000000017941 */ /* 0x000fea0003800000 */
.L_x_177:
[----:B------:R-:W-:Y:S01]  /*9030*/  LOP3.LUT P1, RZ, R13, 0xff, RZ, 0xc0, !PT ;  /* 0x000000ff0dff7812 */ /* 0x000fe2000782c0ff */
[C---:B------:R-:W-:Y:S01]  /*9040*/  IMAD.IADD R15, R10.reuse, 0x1, R15 ;  /* 0x000000010a0f7824 */ /* 0x040fe200078e020f */
[----:B------:R-:W-:Y:S01]  /*9050*/  ULDC.64 UR8, c[0x0][0x650] ;  /* 0x0001940000087ab9 */ /* 0x000fe20000000a00 */
[C---:B------:R-:W-:Y:S01]  /*9060*/  ISETP.GE.U32.AND P2, PT, R10.reuse, 0x5, PT ;  /* 0x000000050a00780c */ /* 0x040fe20003f46070 */
[----:B------:R-:W-:Y:S01]  /*9070*/  BSSY B1, `(.L_x_182) ;  /* 0x0000069000017945 */ /* 0x000fe20003800000 */
[----:B------:R-:W-:Y:S01]  /*9080*/  IMAD.MOV.U32 R17, RZ, RZ, -0x1 ;  /* 0xffffffffff117424 */ /* 0x000fe200078e00ff */
[----:B------:R-:W-:Y:S01]  /*9090*/  ISETP.GT.U32.AND P0, PT, R15, 0x4, PT ;  /* 0x000000040f00780c */ /* 0x000fe20003f04070 */
[----:B------:R-:W-:Y:S01]  /*90a0*/  IMAD.MOV.U32 R16, RZ, RZ, -0x1 ;  /* 0xffffffffff107424 */ /* 0x000fe200078e00ff */
[----:B------:R-:W-:Y:S02]  /*90b0*/  PRMT R13, RZ, 0x7610, R13 ;  /* 0x00007610ff0d7816 */ /* 0x000fe4000000000d */
[----:B------:R-:W-:-:S03]  /*90c0*/  ISETP.LT.U32.AND P0, PT, R10, 0x5, P0 ;  /* 0x000000050a00780c */ /* 0x000fc60000701070 */
[----:B------:R-:W0:Y:S01]  /*90d0*/  @P1 S2R R7, SR_CgaCtaId ;  /* 0x0000000000071919 */ /* 0x000e220000008800 */
[----:B------:R-:W-:-:S04]  /*90e0*/  @P1 MOV R6, 0x400 ;  /* 0x0000040000061802 */ /* 0x000fc80000000f00 */
[----:B0-----:R-:W-:Y:S01]  /*90f0*/  @P1 LEA R8, R7, R6, 0x18 ;  /* 0x0000000607081211 */ /* 0x001fe200078ec0ff */
[----:B------:R-:W-:Y:S01]  /*9100*/  IMAD.WIDE.U32 R6, R15, -0x33333333, RZ ;  /* 0xcccccccd0f067825 */ /* 0x000fe200078e00ff */
[----:B------:R-:W-:Y:S02]  /*9110*/  SEL R6, RZ, 0x1, !P0 ;  /* 0x00000001ff067807 */ /* 0x000fe40004000000 */
[----:B------:R0:W-:Y:S01]  /*9120*/  @P1 SYNCS.ARRIVE.TRANS64.A1T0 RZ, [R8+URZ+0x68], RZ ;  /* 0x000068ff08ff19a7 */ /* 0x0001e2000810003f */
[----:B------:R-:W-:Y:S02]  /*9130*/  IADD3 R2, P1, R2, UR22, RZ ;  /* 0x0000001602027c10 */ /* 0x000fe4000ff3e0ff */
[----:B------:R-:W-:Y:S01]  /*9140*/  LOP3.LUT R11, R11, R6, RZ, 0x3c, !PT ;  /* 0x000000060b0b7212 */ /* 0x000fe200078e3cff */
[----:B------:R-:W-:Y:S01]  /*9150*/  IMAD.MOV.U32 R6, RZ, RZ, -0x1 ;  /* 0xffffffffff067424 */ /* 0x000fe200078e00ff */
[----:B------:R-:W-:Y:S02]  /*9160*/  IADD3.X R3, R3, UR14, RZ, P1, !PT ;  /* 0x0000000e03037c10 */ /* 0x000fe40008ffe4ff */
[----:B------:R-:W-:-:S02]  /*9170*/  ISETP.GE.U32.AND P0, PT, R2, UR8, PT ;  /* 0x0000000802007c0c */ /* 0x000fc4000bf06070 */
[----:B0-----:R-:W-:Y:S02]  /*9180*/  SHF.R.U32.HI R8, RZ, 0x2, R7 ;  /* 0x00000002ff087819 */ /* 0x001fe40000011607 */
[----:B------:R-:W-:Y:S02]  /*9190*/  ISETP.GE.U32.AND.EX P0, PT, R3, UR9, PT, P0 ;  /* 0x0000000903007c0c */ /* 0x000fe4000bf06100 */
[----:B------:R-:W-:Y:S01]  /*91a0*/  @P2 LOP3.LUT R11, R11, 0x1, R8, 0x78, !PT ;  /* 0x000000010b0b2812 */ /* 0x000fe200078e7808 */
[----:B------:R-:W-:Y:S01]  /*91b0*/  IMAD R15, R8, -0x5, R15 ;  /* 0xfffffffb080f7824 */ /* 0x000fe200078e020f */
[----:B------:R-:W-:-:S09]  /*91c0*/  PRMT R7, RZ, 0x7610, R7 ;  /* 0x00007610ff077816 */ /* 0x000fd20000000007 */
[----:B------:R-:W-:Y:S05]  /*91d0*/  @P0 BRA `(.L_x_183) ;  /* 0x0000000400480947 */ /* 0x000fea0003800000 */
[----:B------:R-:W0:Y:S01]  /*91e0*/  S2R R17, SR_CTAID.X ;  /* 0x0000000000117919 */ /* 0x000e220000002500 */
[----:B------:R-:W-:Y:S01]  /*91f0*/  ULDC.64 UR8, c[0x0][0x628] ;  /* 0x00018a0000087ab9 */ /* 0x000fe20000000a00 */
[----:B------:R-:W1:Y:S01]  /*9200*/  LDC R18, c[0x0][0x144] ;  /* 0x00005100ff127b82 */ /* 0x000e620000000800 */
[----:B------:R-:W-:Y:S01]  /*9210*/  ISETP.NE.U32.AND P0, PT, RZ, UR8, PT ;  /* 0x00000008ff007c0c */ /* 0x000fe2000bf05070 */
[----:B------:R-:W2:Y:S01]  /*9220*/  S2R R12, SR_CTAID.Y ;  /* 0x00000000000c7919 */ /* 0x000ea20000002600 */
[----:B------:R-:W-:Y:S01]  /*9230*/  ULDC UR10, c[0x0][0x150] ;  /* 0x00005400000a7ab9 */ /* 0x000fe20000000800 */
[----:B------:R-:W-:Y:S01]  /*9240*/  ULDC UR11, c[0x0][0x630] ;  /* 0x00018c00000b7ab9 */ /* 0x000fe20000000800 */
[----:B------:R-:W-:Y:S01]  /*9250*/  ISETP.NE.AND.EX P0, PT, RZ, UR9, PT, P0 ;  /* 0x00000009ff007c0c */ /* 0x000fe2000bf05300 */
[----:B------:R-:W-:Y:S01]  /*9260*/  IMAD.MOV.U32 R6, RZ, RZ, R2 ;  /* 0x000000ffff067224 */ /* 0x000fe200078e0002 */
[----:B0-----:R-:W-:-:S05]  /*9270*/  I2FP.F32.U32 R7, R17 ;  /* 0x0000001100077245 */ /* 0x001fca0000201000 */
[----:B------:R-:W-:Y:S01]  /*9280*/  FMUL R20, R7, UR10 ;  /* 0x0000000a07147c20 */ /* 0x000fe20008400000 */
[----:B------:R-:W-:-:S05]  /*9290*/  IMAD.MOV.U32 R7, RZ, RZ, R3 ;  /* 0x000000ffff077224 */ /* 0x000fca00078e0003 */
[----:B--2---:R-:W-:Y:S05]  /*92a0*/  @!P0 BRA `(.L_x_184) ;  /* 0x0000000000288947 */ /* 0x004fea0003800000 */
[----:B------:R-:W-:Y:S02]  /*92b0*/  ULDC UR10, c[0x0][0x634] ;  /* 0x00018d00000a7ab9 */ /* 0x000fe40000000800 */
[----:B------:R-:W-:-:S05]  /*92c0*/  IADD3 R7, P0, R2, UR10, RZ ;  /* 0x0000000a02077c10 */ /* 0x000fca000ff1e0ff */
[----:B------:R-:W-:-:S04]  /*92d0*/  IMAD.X R19, RZ, RZ, R3, P0 ;  /* 0x000000ffff137224 */ /* 0x000fc800000e0603 */
[----:B------:R-:W-:-:S04]  /*92e0*/  IMAD.WIDE.U32 R8, R19, UR8, RZ ;  /* 0x0000000813087c25 */ /* 0x000fc8000f8e00ff */
[----:B------:R-:W-:-:S04]  /*92f0*/  IMAD.WIDE.U32 R8, P0, R7, UR9, R8 ;  /* 0x0000000907087c25 */ /* 0x000fc8000f800008 */
[----:B------:R-:W-:-:S04]  /*9300*/  IMAD.WIDE.U32 R6, R7, UR8, RZ ;  /* 0x0000000807067c25 */ /* 0x000fc8000f8e00ff */
[----:B------:R-:W-:Y:S01]  /*9310*/  IMAD.MOV.U32 R6, RZ, RZ, R9 ;  /* 0x000000ffff067224 */ /* 0x000fe200078e0009 */
[----:B------:R-:W-:Y:S01]  /*9320*/  IADD3 RZ, P1, R7, R8, RZ ;  /* 0x0000000807ff7210 */ /* 0x000fe20007f3e0ff */
[----:B------:R-:W-:-:S04]  /*9330*/  IMAD.X R7, RZ, RZ, RZ, P0 ;  /* 0x000000ffff077224 */ /* 0x000fc800000e06ff */
[----:B------:R-:W-:-:S08]  /*9340*/  IMAD.WIDE.U32.X R6, R19, UR9, R6, P1 ;  /* 0x0000000913067c25 */ /* 0x000fd000088e0406 */
.L_x_184:
[--C-:B------:R-:W-:Y:S01]  /*9350*/  SHF.R.U64 R16, R6, UR11, R7.reuse ;  /* 0x0000000b06107c19 */ /* 0x100fe20008001207 */
[----:B------:R-:W0:Y:S01]  /*9360*/  F2I.U32.TRUNC.NTZ R20, R20 ;  /* 0x0000001400147305 */ /* 0x000e22000020f000 */
[----:B------:R-:W-:Y:S01]  /*9370*/  SHF.R.U32.HI R6, RZ, UR11, R7 ;  /* 0x0000000bff067c19 */ /* 0x000fe20008011607 */
[----:B------:R-:W-:Y:S01]  /*9380*/  ULDC.64 UR8, c[0x0][0x620] ;  /* 0x0001880000087ab9 */ /* 0x000fe20000000a00 */
[----:B------:R-:W-:Y:S01]  /*9390*/  IADD3 R9, P0, RZ, -R16, RZ ;  /* 0x80000010ff097210 */ /* 0x000fe20007f1e0ff */
[----:B------:R-:W-:Y:S01]  /*93a0*/  ULDC.64 UR10, c[0x0][0x640] ;  /* 0x00019000000a7ab9 */ /* 0x000fe20000000a00 */
[----:B------:R-:W2:Y:S03]  /*93b0*/  LDC R21, c[0x0][0x148] ;  /* 0x00005200ff157b82 */ /* 0x000ea60000000800 */
[----:B------:R-:W-:Y:S01]  /*93c0*/  IMAD.X R6, RZ, RZ, ~R6, P0 ;  /* 0x000000ffff067224 */ /* 0x000fe200000e0e06 */
[----:B------:R-:W-:-:S03]  /*93d0*/  ISETP.NE.U32.AND P0, PT, RZ, UR10, PT ;  /* 0x0000000aff007c0c */ /* 0x000fc6000bf05070 */
[----:B------:R-:W-:Y:S01]  /*93e0*/  IMAD R8, R6, UR8, RZ ;  /* 0x0000000806087c24 */ /* 0x000fe2000f8e02ff */
[----:B------:R-:W-:Y:S01]  /*93f0*/  ISETP.NE.AND.EX P0, PT, RZ, UR11, PT, P0 ;  /* 0x0000000bff007c0c */ /* 0x000fe2000bf05300 */
[----:B------:R-:W-:Y:S01]  /*9400*/  IMAD.WIDE.U32 R6, R9, UR8, R2 ;  /* 0x0000000809067c25 */ /* 0x000fe2000f8e0002 */
[----:B------:R-:W-:-:S03]  /*9410*/  ULDC UR8, c[0x0][0x618] ;  /* 0x0001860000087ab9 */ /* 0x000fc60000000800 */
[----:B------:R-:W-:Y:S01]  /*9420*/  IMAD R9, R9, UR9, R8 ;  /* 0x0000000909097c24 */ /* 0x000fe2000f8e0208 */
[----:B------:R-:W-:Y:S01]  /*9430*/  ULDC UR9, c[0x0][0x154] ;  /* 0x0000550000097ab9 */ /* 0x000fe20000000800 */
[----:B0-----:R-:W-:Y:S02]  /*9440*/  IMAD.MOV R8, RZ, RZ, -R20 ;  /* 0x000000ffff087224 */ /* 0x001fe400078e0a14 */
[----:B------:R-:W-:Y:S02]  /*9450*/  IMAD.IADD R7, R7, 0x1, R9 ;  /* 0x0000000107077824 */ /* 0x000fe400078e0209 */
[----:B-1----:R-:W-:Y:S01]  /*9460*/  IMAD R17, R18, R8, R17 ;  /* 0x0000000812117224 */ /* 0x002fe200078e0211 */
[----:B------:R-:W-:Y:S02]  /*9470*/  I2FP.F32.U32 R8, R12 ;  /* 0x0000000c00087245 */ /* 0x000fe40000201000 */
[--C-:B------:R-:W-:Y:S02]  /*9480*/  SHF.R.U64 R18, R6, UR8, R7.reuse ;  /* 0x0000000806127c19 */ /* 0x100fe40008001207 */
[----:B------:R-:W-:Y:S01]  /*9490*/  SHF.R.U32.HI R7, RZ, UR8, R7 ;  /* 0x00000008ff077c19 */ /* 0x000fe20008011607 */
[----:B------:R-:W-:Y:S01]  /*94a0*/  FMUL R8, R8, UR9 ;  /* 0x0000000908087c20 */ /* 0x000fe20008400000 */
[----:B------:R-:W-:-:S02]  /*94b0*/  ULDC UR8, c[0x0][0x608] ;  /* 0x0001820000087ab9 */ /* 0x000fc40000000800 */
[--C-:B------:R-:W-:Y:S01]  /*94c0*/  SHF.R.U64 R20, R18, UR8, R7.reuse ;  /* 0x0000000812147c19 */ /* 0x100fe20008001207 */
[----:B------:R0:W1:Y:S01]  /*94d0*/  F2I.U32.TRUNC.NTZ R22, R8 ;  /* 0x0000000800167305 */ /* 0x000062000020f000 */
[----:B------:R-:W-:Y:S01]  /*94e0*/  SHF.R.U32.HI R7, RZ, UR8, R7 ;  /* 0x00000008ff077c19 */ /* 0x000fe20008011607 */
[----:B------:R-:W-:-:S03]  /*94f0*/  ULDC UR8, c[0x0][0x658] ;  /* 0x0001960000087ab9 */ /* 0x000fc60000000800 */
[--C-:B------:R-:W-:Y:S02]  /*9500*/  SHF.R.U64 R19, R20, UR8, R7.reuse ;  /* 0x0000000814137c19 */ /* 0x100fe40008001207 */
[----:B------:R-:W-:-:S03]  /*9510*/  SHF.R.U32.HI R23, RZ, UR8, R7 ;  /* 0x00000008ff177c19 */ /* 0x000fc60008011607 */
[----:B------:R-:W-:Y:S02]  /*9520*/  IMAD.MOV.U32 R6, RZ, RZ, R19 ;  /* 0x000000ffff067224 */ /* 0x000fe400078e0013 */
[----:B------:R-:W-:Y:S01]  /*9530*/  IMAD.MOV.U32 R7, RZ, RZ, R23 ;  /* 0x000000ffff077224 */ /* 0x000fe200078e0017 */
[----:B0-----:R-:W-:Y:S06]  /*9540*/  @!P0 BRA `(.L_x_185) ;  /* 0x0000000000288947 */ /* 0x001fec0003800000 */
        /* <DEDUP_REMOVED lines=10> */
.L_x_185:
[----:B------:R-:W-:Y:S01]  /*95f0*/  ULDC UR8, c[0x0][0x648] ;  /* 0x0001920000087ab9 */ /* 0x000fe20000000800 */
[----:B-1----:R-:W-:Y:S01]  /*9600*/  IMAD.MOV R22, RZ, RZ, -R22 ;  /* 0x000000ffff167224 */ /* 0x002fe200078e0a16 */
[----:B------:R-:W-:Y:S01]  /*9610*/  SHF.R.U64 R7, R6, UR8, R7 ;  /* 0x0000000806077c19 */ /* 0x000fe20008001207 */
[----:B------:R-:W-:Y:S01]  /*9620*/  ULDC UR8, c[0x0][0x638] ;  /* 0x00018e0000087ab9 */ /* 0x000fe20000000800 */
[----:B------:R-:W-:Y:S01]  /*9630*/  LOP3.LUT R6, R20, UR13, RZ, 0xc0, !PT ;  /* 0x0000000d14067c12 */ /* 0x000fe2000f8ec0ff */
[----:B--2---:R-:W-:Y:S01]  /*9640*/  @P3 IMAD R17, R21, R22, R12 ;  /* 0x0000001615113224 */ /* 0x004fe200078e020c */
[----:B------:R-:W-:Y:S01]  /*9650*/  LOP3.LUT R18, R18, UR4, RZ, 0xc0, !PT ;  /* 0x0000000412127c12 */ /* 0x000fe2000f8ec0ff */
[----:B------:R-:W-:Y:S01]  /*9660*/  IMAD.MOV R8, RZ, RZ, -R7 ;  /* 0x000000ffff087224 */ /* 0x000fe200078e0a07 */
[----:B------:R-:W-:Y:S01]  /*9670*/  ULDC UR9, c[0x0][0x610] ;  /* 0x0001840000097ab9 */ /* 0x000fe20000000800 */
[----:B------:R-:W-:Y:S02]  /*9680*/  IMAD R6, R7, UR5, R6 ;  /* 0x0000000507067c24 */ /* 0x000fe4000f8e0206 */
[----:B------:R-:W-:Y:S01]  /*9690*/  IMAD R19, R8, UR8, R19 ;  /* 0x0000000808137c24 */ /* 0x000fe2000f8e0213 */
[----:B------:R-:W-:Y:S01]  /*96a0*/  ULDC UR8, c[0x0][0x600] ;  /* 0x0001800000087ab9 */ /* 0x000fe20000000800 */
[----:B------:R-:W-:-:S02]  /*96b0*/  IMAD R6, R6, UR9, R17 ;  /* 0x0000000906067c24 */ /* 0x000fc4000f8e0211 */
[----:B------:R-:W-:Y:S02]  /*96c0*/  IMAD R19, R19, UR8, R18 ;  /* 0x0000000813137c24 */ /* 0x000fe4000f8e0212 */
[----:B------:R-:W-:-:S03]  /*96d0*/  IMAD.MOV.U32 R7, RZ, RZ, 0x1 ;  /* 0x00000001ff077424 */ /* 0x000fc600078e00ff */
[----:B------:R-:W-:Y:S02]  /*96e0*/  SEL R17, R19, R6, !P3 ;  /* 0x0000000613117207 */ /* 0x000fe40005800000 */
[----:B------:R-:W-:-:S07]  /*96f0*/  SEL R6, R6, R19, !P3 ;  /* 0x0000001306067207 */ /* 0x000fce0005800000 */
.L_x_183:
[----:B------:R-:W-:Y:S05]  /*9700*/  BSYNC B1 ;  /* 0x0000000000017941 */ /* 0x000fea0003800000 */
.L_x_182:
[----:B------:R-:W-:-:S13]  /*9710*/  LOP3.LUT P0, RZ, R7, 0xff, RZ, 0xc0, !PT ;  /* 0x000000ff07ff7812 */ /* 0x000fda000780c0ff */
[----:B------:R-:W-:Y:S05]  /*9720*/  @P0 BRA `(.L_x_186) ;  /* 0xfffffff400400947 */ /* 0x000fea000383ffff */
[----:B------:R-:W-:Y:S05]  /*9730*/  BSYNC B0 ;  /* 0x0000000000007941 */ /* 0x000fea0003800000 */
.L_x_175:
[----:B------:R-:W-:-:S03]  /*9740*/  UMOV UR8, 0xffffffff ;  /* 0xffffffff00087882 */ /* 0x000fc60000000000 */
[----:B------:R-:W-:Y:S05]  /*9750*/  BRA.DIV UR8, `(.L_x_187) ;  /* 0x0000000608407947 */ /* 0x000fea000b800000 */
[----:B------:R-:W-:-:S13]  /*9760*/  ELECT P0, URZ, PT ;  /* 0x00000000003f782f */ /* 0x000fda0003800000 */
.L_x_202:
[----:B------:R-:W-:Y:S04]  /*9770*/  BSSY B0, `(.L_x_188) ;  /* 0x0000034000007945 */ /* 0x000fe80003800000 */
[----:B------:R-:W-:Y:S05]  /*9780*/  @!P0 BRA `(.L_x_189) ;  /* 0x0000000000c88947 */ /* 0x000fea0003800000 */
[----:B------:R-:W-:-:S04]  /*9790*/  LOP3.LUT R4, R4, 0x2, RZ, 0xfc, !PT ;  /* 0x0000000204047812 */ /* 0x000fc800078efcff */
[----:B------:R-:W-:-:S13]  /*97a0*/  ISETP.NE.AND P0, PT, R4, 0x3, PT ;  /* 0x000000030400780c */ /* 0x000fda0003f05270 */
[----:B------:R-:W-:Y:S05]  /*97b0*/  @!P0 BRA `(.L_x_190) ;  /* 0x0000000000048947 */ /* 0x000fea0003800000 */
[----:B------:R-:W-:Y:S01]  /*97c0*/  BPT.TRAP 0x1 ;  /* 0x000000040000795c */ /* 0x000fe20000300000 */
.L_x_190:
[----:B------:R-:W0:Y:S01]  /*97d0*/  S2R R3, SR_CgaCtaId ;  /* 0x0000000000037919 */ /* 0x000e220000008800 */
[----:B------:R-:W-:-:S04]  /*97e0*/  MOV R0, 0x400 ;  /* 0x0000040000007802 */ /* 0x000fc80000000f00 */
[----:B0-----:R-:W-:Y:S02]  /*97f0*/  LEA R0, R3, R0, 0x18 ;  /* 0x0000000003007211 */ /* 0x001fe400078ec0ff */
[----:B------:R-:W-:-:S03]  /*9800*/  SHF.L.U32 R3, R11, 0x1f, RZ ;  /* 0x0000001f0b037819 */ /* 0x000fc600000006ff */
[----:B------:R-:W-:-:S04]  /*9810*/  VIADD R0, R0, 0x28 ;  /* 0x0000002800007836 */ /* 0x000fc80000000000 */
[C---:B------:R-:W-:Y:S02]  /*9820*/  IMAD R6, R15.reuse, 0x8, R0 ;  /* 0x000000080f067824 */ /* 0x040fe400078e0200 */
[----:B------:R-:W-:Y:S02]  /*9830*/  VIADD R15, R15, 0x1 ;  /* 0x000000010f0f7836 */ /* 0x000fe40000000000 */
[----:B------:R-:W0:Y:S03]  /*9840*/  SYNCS.PHASECHK.TRANS64.TRYWAIT P0, [R6+URZ], R3 ;  /* 0x00000003060075a7 */ /* 0x000e26000800017f */
[----:B------:R-:W-:-:S04]  /*9850*/  ISETP.NE.AND P1, PT, R15, 0x5, PT ;  /* 0x000000050f00780c */ /* 0x000fc80003f25270 */
[----:B------:R-:W-:Y:S02]  /*9860*/  SEL R2, RZ, 0x1, P1 ;  /* 0x00000001ff027807 */ /* 0x000fe40000800000 */
[----:B------:R-:W-:Y:S02]  /*9870*/  SEL R15, R15, RZ, P1 ;  /* 0x000000ff0f0f7207 */ /* 0x000fe40000800000 */
[----:B------:R-:W-:-:S03]  /*9880*/  LOP3.LUT R8, R11, R2, RZ, 0x3c, !PT ;  /* 0x000000020b087212 */ /* 0x000fc600078e3cff */
[----:B------:R-:W-:Y:S01]  /*9890*/  IMAD R7, R15, 0x8, R0 ;  /* 0x000000080f077824 */ /* 0x000fe200078e0200 */
[----:B------:R-:W-:Y:S01]  /*98a0*/  SHF.L.U32 R4, R8, 0x1f, RZ ;  /* 0x0000001f08047819 */ /* 0x000fe200000006ff */
[----:B0-----:R-:W-:Y:S06]  /*98b0*/  @!P0 BRA `(.L_x_191) ;  /* 0x0000000400088947 */ /* 0x001fec0003800000 */
.L_x_203:
[----:B------:R-:W1:Y:S01]  /*98c0*/  SYNCS.PHASECHK.TRANS64.TRYWAIT P0, [R7+URZ], R4 ;  /* 0x00000004070075a7 */ /* 0x000e62000800017f */
[----:B------:R-:W-:-:S05]  /*98d0*/  VIADD R2, R15, 0x1 ;  /* 0x000000010f027836 */ /* 0x000fca0000000000 */
[----:B------:R-:W-:-:S04]  /*98e0*/  ISETP.NE.AND P1, PT, R2, 0x5, PT ;  /* 0x000000050200780c */ /* 0x000fc80003f25270 */
[----:B0-----:R-:W-:Y:S02]  /*98f0*/  SEL R3, RZ, 0x1, P1 ;  /* 0x00000001ff037807 */ /* 0x001fe40000800000 */
[----:B------:R-:W-:Y:S02]  /*9900*/  SEL R9, R2, RZ, P1 ;  /* 0x000000ff02097207 */ /* 0x000fe40000800000 */
[----:B------:R-:W-:-:S03]  /*9910*/  LOP3.LUT R8, R8, R3, RZ, 0x3c, !PT ;  /* 0x0000000308087212 */ /* 0x000fc600078e3cff */
[----:B------:R-:W-:Y:S01]  /*9920*/  IMAD R10, R9, 0x8, R0 ;  /* 0x00000008090a7824 */ /* 0x000fe200078e0200 */
[----:B------:R-:W-:Y:S01]  /*9930*/  SHF.L.U32 R5, R8, 0x1f, RZ ;  /* 0x0000001f08057819 */ /* 0x000fe200000006ff */
[----:B-1----:R-:W-:Y:S06]  /*9940*/  @!P0 BRA `(.L_x_192) ;  /* 0x0000000000f88947 */ /* 0x002fec0003800000 */
.L_x_204:
[----:B------:R-:W1:Y:S01]  /*9950*/  SYNCS.PHASECHK.TRANS64.TRYWAIT P0, [R10+URZ], R5 ;  /* 0x000000050a0075a7 */ /* 0x000e62000800017f */
[----:B------:R-:W-:-:S05]  /*9960*/  VIADD R2, R9, 0x1 ;  /* 0x0000000109027836 */ /* 0x000fca0000000000 */
[----:B------:R-:W-:-:S04]  /*9970*/  ISETP.NE.AND P1, PT, R2, 0x5, PT ;  /* 0x000000050200780c */ /* 0x000fc80003f25270 */
[----:B------:R-:W-:Y:S02]  /*9980*/  SEL R3, RZ, 0x1, P1 ;  /* 0x00000001ff037807 */ /* 0x000fe40000800000 */
[----:B0-----:R-:W-:Y:S02]  /*9990*/  SEL R7, R2, RZ, P1 ;  /* 0x000000ff02077207 */ /* 0x001fe40000800000 */
[----:B------:R-:W-:-:S03]  /*99a0*/  LOP3.LUT R9, R8, R3, RZ, 0x3c, !PT ;  /* 0x0000000308097212 */ /* 0x000fc600078e3cff */
[----:B------:R-:W-:Y:S01]  /*99b0*/  IMAD R11, R7, 0x8, R0 ;  /* 0x00000008070b7824 */ /* 0x000fe200078e0200 */
[----:B------:R-:W-:Y:S01]  /*99c0*/  SHF.L.U32 R6, R9, 0x1f, RZ ;  /* 0x0000001f09067819 */ /* 0x000fe200000006ff */
[----:B-1----:R-:W-:Y:S06]  /*99d0*/  @!P0 BRA `(.L_x_193) ;  /* 0x0000000000e88947 */ /* 0x002fec0003800000 */
.L_x_205:
[----:B------:R-:W1:Y:S01]  /*99e0*/  SYNCS.PHASECHK.TRANS64.TRYWAIT P0, [R11+URZ], R6 ;  /* 0x000000060b0075a7 */ /* 0x000e62000800017f */
[----:B------:R-:W-:-:S05]  /*99f0*/  VIADD R2, R7, 0x1 ;  /* 0x0000000107027836 */ /* 0x000fca0000000000 */
[----:B------:R-:W-:-:S04]  /*9a00*/  ISETP.NE.AND P1, PT, R2, 0x5, PT ;  /* 0x000000050200780c */ /* 0x000fc80003f25270 */
[----:B------:R-:W-:Y:S02]  /*9a10*/  SEL R4, RZ, 0x1, P1 ;  /* 0x00000001ff047807 */ /* 0x000fe40000800000 */
[----:B------:R-:W-:Y:S02]  /*9a20*/  SEL R3, R2, RZ, P1 ;  /* 0x000000ff02037207 */ /* 0x000fe40000800000 */
[----:B------:R-:W-:Y:S01]  /*9a30*/  LOP3.LUT R4, R9, R4, RZ, 0x3c, !PT ;  /* 0x0000000409047212 */ /* 0x000fe200078e3cff */
[----:B-1----:R-:W-:Y:S06]  /*9a40*/  @!P0 BRA `(.L_x_194) ;  /* 0x0000000000e08947 */ /* 0x002fec0003800000 */
.L_x_206:
[----:B------:R-:W-:Y:S01]  /*9a50*/  IMAD R3, R3, 0x8, R0 ;  /* 0x0000000803037824 */ /* 0x000fe200078e0200 */
[----:B------:R-:W-:-:S07]  /*9a60*/  SHF.L.U32 R0, R4, 0x1f, RZ ;  /* 0x0000001f04007819 */ /* 0x000fce00000006ff */
.L_x_195:
[----:B--2---:R2:W3:Y:S02]  /*9a70*/  SYNCS.PHASECHK.TRANS64.TRYWAIT P0, [R3+URZ], R0 ;  /* 0x00000000030075a7 */ /* 0x0044e4000800017f */
[----:B---3--:R-:W-:Y:S05]  /*9a80*/  @!P0 NANOSLEEP.SYNCS 0x989680 ;  /* 0x009896800000895d */ /* 0x008fea0003900000 */
[----:B------:R-:W3:Y:S02]  /*9a90*/  @!P0 SYNCS.PHASECHK.TRANS64 P0, [R3+URZ], R0 ;  /* 0x00000000030085a7 */ /* 0x000ee4000800007f */
[----:B---3--:R-:W-:Y:S05]  /*9aa0*/  @!P0 BRA `(.L_x_195) ;  /* 0xfffffffc00f08947 */ /* 0x008fea000383ffff */
.L_x_189:
[----:B------:R-:W-:Y:S05]  /*9ab0*/  BSYNC B0 ;  /* 0x0000000000007941 */ /* 0x000fea0003800000 */
.L_x_188:
[----:B------:R-:W-:Y:S05]  /*9ac0*/  EXIT ;  /* 0x000000000000794d */ /* 0x000fea0003800000 */
.L_x_21:
[----:B-1----:R-:W-:-:S04]  /*9ad0*/  IMAD.U32 R13, RZ, RZ, UR6 ;  /* 0x00000006ff0d7e24 */ /* 0x002fc8000f8e00ff */
[----:B------:R1:W4:Y:S03]  /*9ae0*/  SYNCS.PHASECHK.TRANS64.TRYWAIT P0, [R13+URZ], R12 ;  /* 0x0000000c0d0075a7 */ /* 0x000326000800017f */
[----:B----4-:R-:W-:Y:S05]  /*9af0*/  @!P0 NANOSLEEP.SYNCS 0x989680 ;  /* 0x009896800000895d */ /* 0x010fea0003900000 */
[----:B------:R-:W4:Y:S02]  /*9b00*/  @!P0 SYNCS.PHASECHK.TRANS64 P0, [R13+URZ], R12 ;  /* 0x0000000c0d0085a7 */ /* 0x000f24000800007f */
[----:B----4-:R-:W-:Y:S05]  /*9b10*/  @!P0 BRA `(.L_x_21) ;  /* 0xfffffffc00ec8947 */ /* 0x010fea000383ffff */
[----:B------:R-:W-:Y:S05]  /*9b20*/  BRA `(.L_x_20) ;  /* 0xffffff7c00447947 */ /* 0x000fea000383ffff */
.L_x_27:
[----:B-1----:R-:W-:-:S04]  /*9b30*/  IMAD.U32 R15, RZ, RZ, UR13 ;  /* 0x0000000dff0f7e24 */ /* 0x002fc8000f8e00ff */
[----:B------:R1:W4:Y:S03]  /*9b40*/  SYNCS.PHASECHK.TRANS64.TRYWAIT P0, [R15+URZ], R14 ;  /* 0x0000000e0f0075a7 */ /* 0x000326000800017f */
[----:B----4-:R-:W-:Y:S05]  /*9b50*/  @!P0 NANOSLEEP.SYNCS 0x989680 ;  /* 0x009896800000895d */ /* 0x010fea0003900000 */
[----:B------:R-:W4:Y:S02]  /*9b60*/  @!P0 SYNCS.PHASECHK.TRANS64 P0, [R15+URZ], R14 ;  /* 0x0000000e0f0085a7 */ /* 0x000f24000800007f */
[----:B----4-:R-:W-:Y:S05]  /*9b70*/  @!P0 BRA `(.L_x_27) ;  /* 0xfffffffc00ec8947 */ /* 0x010fea000383ffff */
[----:B------:R-:W-:Y:S05]  /*9b80*/  BRA `(.L_x_26) ;  /* 0xffffff8400f87947 */ /* 0x000fea000383ffff */
.L_x_176:
[----:B------:R-:W-:Y:S01]  /*9b90*/  BSSY B1, `(.L_x_196) ;  /* 0x0000006000017945 */ /* 0x000fe20003800000 */
[----:B------:R-:W-:-:S07]  /*9ba0*/  IMAD.MOV.U32 R7, RZ, RZ, -0x1 ;  /* 0xffffffffff077424 */ /* 0x000fce00078e00ff */
[----:B------:R-:W-:Y:S05]  /*9bb0*/  WARPSYNC.COLLECTIVE R7, `(.L_x_197) ;  /* 0x00000000070c7348 */ /* 0x000fea0003c00000 */
[----:B------:R-:W-:Y:S02]  /*9bc0*/  ELECT P0, UR62, PT ;  /* 0x00000000003e782f */ /* 0x000fe40003800000 */
[----:B------:R-:W-:Y:S01]  /*9bd0*/  MOV R7, UR62 ;  /* 0x0000003e00077c02 */ /* 0x000fe20008000f00 */
[----:B------:R-:W-:Y:S10]  /*9be0*/  ENDCOLLECTIVE ;  /* 0x000000000000791b */ /* 0x000ff40003800000 */
.L_x_197:
[----:B------:R-:W-:Y:S05]  /*9bf0*/  BSYNC B1 ;  /* 0x0000000000017941 */ /* 0x000fea0003800000 */
.L_x_196:
[----:B------:R-:W-:Y:S05]  /*9c00*/  BRA `(.L_x_198) ;  /* 0xfffffff000147947 */ /* 0x000fea000383ffff */
.L_x_179:
[----:B-1----:R1:W2:Y:S02]  /*9c10*/  SYNCS.PHASECHK.TRANS64.TRYWAIT P0, [R20+URZ+0x28], R9 ;  /* 0x00002809140075a7 */ /* 0x0022a4000800017f */
[----:B--2---:R-:W-:Y:S05]  /*9c20*/  @!P0 NANOSLEEP.SYNCS 0x989680 ;  /* 0x009896800000895d */ /* 0x004fea0003900000 */
[----:B------:R-:W2:Y:S02]  /*9c30*/  @!P0 SYNCS.PHASECHK.TRANS64 P0, [R20+URZ+0x28], R9 ;  /* 0x00002809140085a7 */ /* 0x000ea4000800007f */
[----:B--2---:R-:W-:Y:S05]  /*9c40*/  @!P0 BRA `(.L_x_179) ;  /* 0xfffffffc00f08947 */ /* 0x004fea000383ffff */
[----:B------:R-:W-:Y:S05]  /*9c50*/  BRA `(.L_x_199) ;  /* 0xfffffff000507947 */ /* 0x000fea000383ffff */
.L_x_187:
[----:B------:R-:W-:Y:S01]  /*9c60*/  BSSY B0, `(.L_x_200) ;  /* 0x0000006000007945 */ /* 0x000fe20003800000 */
[----:B------:R-:W-:-:S07]  /*9c70*/  IMAD.MOV.U32 R7, RZ, RZ, -0x1 ;  /* 0xffffffffff077424 */ /* 0x000fce00078e00ff */
[----:B------:R-:W-:Y:S05]  /*9c80*/  WARPSYNC.COLLECTIVE R7, `(.L_x_201) ;  /* 0x00000000070c7348 */ /* 0x000fea0003c00000 */
[----:B------:R-:W-:Y:S02]  /*9c90*/  ELECT P0, UR62, PT ;  /* 0x00000000003e782f */ /* 0x000fe40003800000 */
[----:B------:R-:W-:Y:S01]  /*9ca0*/  MOV R7, UR62 ;  /* 0x0000003e00077c02 */ /* 0x000fe20008000f00 */
[----:B------:R-:W-:Y:S10]  /*9cb0*/  ENDCOLLECTIVE ;  /* 0x000000000000791b */ /* 0x000ff40003800000 */
.L_x_201:
[----:B------:R-:W-:Y:S05]  /*9cc0*/  BSYNC B0 ;  /* 0x0000000000007941 */ /* 0x000fea0003800000 */
.L_x_200:
[----:B------:R-:W-:Y:S05]  /*9cd0*/  BRA `(.L_x_202) ;  /* 0xfffffff800a47947 */ /* 0x000fea000383ffff */
.L_x_191:
[----:B0-----:R0:W1:Y:S02]  /*9ce0*/  SYNCS.PHASECHK.TRANS64.TRYWAIT P0, [R6+URZ], R3 ;  /* 0x00000003060075a7 */ /* 0x001064000800017f */
[----:B-1----:R-:W-:Y:S05]  /*9cf0*/  @!P0 NANOSLEEP.SYNCS 0x989680 ;  /* 0x009896800000895d */ /* 0x002fea0003900000 */
[----:B------:R-:W1:Y:S02]  /*9d00*/  @!P0 SYNCS.PHASECHK.TRANS64 P0, [R6+URZ], R3 ;  /* 0x00000003060085a7 */ /* 0x000e64000800007f */
[----:B-1----:R-:W-:Y:S05]  /*9d10*/  @!P0 BRA `(.L_x_191) ;  /* 0xfffffffc00f08947 */ /* 0x002fea000383ffff */
[----:B------:R-:W-:Y:S05]  /*9d20*/  BRA `(.L_x_203) ;  /* 0xfffffff800e47947 */ /* 0x000fea000383ffff */
.L_x_192:
[----:B0-----:R0:W1:Y:S02]  /*9d30*/  SYNCS.PHASECHK.TRANS64.TRYWAIT P0, [R7+URZ], R4 ;  /* 0x00000004070075a7 */ /* 0x001064000800017f */
[----:B-1----:R-:W-:Y:S05]  /*9d40*/  @!P0 NANOSLEEP.SYNCS 0x989680 ;  /* 0x009896800000895d */ /* 0x002fea0003900000 */
[----:B------:R-:W1:Y:S02]  /*9d50*/  @!P0 SYNCS.PHASECHK.TRANS64 P0, [R7+URZ], R4 ;  /* 0x00000004070085a7 */ /* 0x000e64000800007f */
[----:B-1----:R-:W-:Y:S05]  /*9d60*/  @!P0 BRA `(.L_x_192) ;  /* 0xfffffffc00f08947 */ /* 0x002fea000383ffff */
[----:B------:R-:W-:Y:S05]  /*9d70*/  BRA `(.L_x_204) ;  /* 0xfffffff800f47947 */ /* 0x000fea000383ffff */
.L_x_193:
[----:B0-----:R0:W1:Y:S02]  /*9d80*/  SYNCS.PHASECHK.TRANS64.TRYWAIT P0, [R10+URZ], R5 ;  /* 0x000000050a0075a7 */ /* 0x001064000800017f */
[----:B-1----:R-:W-:Y:S05]  /*9d90*/  @!P0 NANOSLEEP.SYNCS 0x989680 ;  /* 0x009896800000895d */ /* 0x002fea0003900000 */
[----:B------:R-:W1:Y:S02]  /*9da0*/  @!P0 SYNCS.PHASECHK.TRANS64 P0, [R10+URZ], R5 ;  /* 0x000000050a0085a7 */ /* 0x000e64000800007f */
[----:B-1----:R-:W-:Y:S05]  /*9db0*/  @!P0 BRA `(.L_x_193) ;  /* 0xfffffffc00f08947 */ /* 0x002fea000383ffff */
[----:B------:R-:W-:Y:S05]  /*9dc0*/  BRA `(.L_x_205) ;  /* 0xfffffffc00047947 */ /* 0x000fea000383ffff */
.L_x_194:
[----:B-1----:R1:W2:Y:S02]  /*9dd0*/  SYNCS.PHASECHK.TRANS64.TRYWAIT P0, [R11+URZ], R6 ;  /* 0x000000060b0075a7 */ /* 0x0022a4000800017f */
[----:B--2---:R-:W-:Y:S05]  /*9de0*/  @!P0 NANOSLEEP.SYNCS 0x989680 ;  /* 0x009896800000895d */ /* 0x004fea0003900000 */
[----:B------:R-:W2:Y:S02]  /*9df0*/  @!P0 SYNCS.PHASECHK.TRANS64 P0, [R11+URZ], R6 ;  /* 0x000000060b0085a7 */ /* 0x000ea4000800007f */
[----:B--2---:R-:W-:Y:S05]  /*9e00*/  @!P0 BRA `(.L_x_194) ;  /* 0xfffffffc00f08947 */ /* 0x004fea000383ffff */
[----:B------:R-:W-:Y:S05]  /*9e10*/  BRA `(.L_x_206) ;  /* 0xfffffffc000c7947 */ /* 0x000fea000383ffff */
.L_x_207:
[----:B------:R-:W-:-:S00]  /*9e20*/  BRA `(.L_x_207) ;  /* 0xfffffffc00fc7947 */ /* 0x000fc0000383ffff */
[----:B------:R-:W-:-:S00]  /*9e30*/  NOP ;  /* 0x0000000000007918 */ /* 0x000fc00000000000 */
        /* <DEDUP_REMOVED lines=12> */
.L_x_208:


//--------------------- .nv.shared._ZN7cutlass13device_kernelINS_4gemm6kernel13GemmUniversalIN4cute5tupleIJiiiiEEENS1_10collective13CollectiveMmaINS1_37MainloopSm90TmaGmmaWarpSpecializedFP8ILi5ENS5_IJNS4_1CILi4EEESB_NSA_ILi1EEEEEENS1_35KernelTmaWarpSpecializedCooperativeEEENS5_IJNSA_ILi256EEENSA_ILi64EEENSA_ILi128EEEEEENS_12float_e4m3_tENS5_IJlSC_lEEESK_SL_NS4_8TiledMMAINS4_8MMA_AtomIJNS4_4SM904GMMA30MMA_64x64x32_F32E4M3E4M3_SS_TNILNSP_7ScaleInE1ELSR_1EEEEEENS4_6LayoutINS5_IJNSA_ILi2EEESC_SC_EEENS5_IJSC_NSA_ILi0EEESX_EEEEENS5_IJNS4_10UnderscoreES10_S10_EEEEENS4_23SM90_TMA_LOAD_MULTICASTENS4_14ComposedLayoutINS4_7SwizzleILi3ELi4ELi3EEENS4_18smem_ptr_flag_bitsILi8EEENSU_INS5_IJNSA_ILi8EEESI_EEENS5_IJSI_SC_EEEEEEEvNS4_8identityES13_S1D_vS1E_EENS_8epilogue10collective6detail29Sm90TmaWarpSpecializedAdapterINS1H_15DefaultEpilogueISK_SL_SL_NS1G_6thread17LinearCombinationISK_Li1EffLNS1L_9ScaleType4KindE0ELNS_15FloatRoundStyleE2ESK_EENS1_15EpilogueDefaultEEEEEvvEEEEvNT_6ParamsE --------------------------
	.section	.nv.shared._ZN7cutlass13device_kernelINS_4gemm6kernel13GemmUniversalIN4cute5tupleIJiiiiEEENS1_10collective13CollectiveMmaINS1_37MainloopSm90TmaGmmaWarpSpecializedFP8ILi5ENS5_IJNS4_1CILi4EEESB_NSA_ILi1EEEEEENS1_35KernelTmaWarpSpecializedCooperativeEEENS5_IJNSA_ILi256EEENSA_ILi64EEENSA_ILi128EEEEEENS_12float_e4m3_tENS5_IJlSC_lEEESK_SL_NS4_8TiledMMAINS4_8MMA_AtomIJNS4_4SM904GMMA30MMA_64x64x32_F32E4M3E4M3_SS_TNILNSP_7ScaleInE1ELSR_1EEEEEENS4_6LayoutINS5_IJNSA_ILi2EEESC_SC_EEENS5_IJSC_NSA_ILi0EEESX_EEEEENS5_IJNS4_10UnderscoreES10_S10_EEEEENS4_23SM90_TMA_LOAD_MULTICASTENS4_14ComposedLayoutINS4_7SwizzleILi3ELi4ELi3EEENS4_18smem_ptr_flag_bitsILi8EEENSU_INS5_IJNSA_ILi8EEESI_EEENS5_IJSI_SC_EEEEEEEvNS4_8identityES13_S1D_vS1E_EENS_8epilogue10collective6detail29Sm90TmaWarpSpecializedAdapterINS1H_15DefaultEpilogueISK_SL_SL_NS1G_6thread17LinearCombinationISK_Li1EffLNS1L_9ScaleType4KindE0ELNS_15FloatRoundStyleE2ESK_EENS1_15EpilogueDefaultEEEEEvvEEEEvNT_6ParamsE,"aw",@nobits
	.sectionflags	@""
	.align	16
	.zero		1024


//--------------------- .nv.shared.reserved.0     --------------------------
	.section	.nv.shared.reserved.0,"aw",@nobits
	.weak		__nv_reservedSMEM_offset_0_alias
	.size		__nv_reservedSMEM_offset_0_alias, 0, 0
	.other		__nv_reservedSMEM_offset_0_alias,@"STO_CUDA_RESERVED_SHARED STV_DEFAULT"
__nv_reservedSMEM_offset_0_alias:
	.zero		0


//--------------------- .nv.global                --------------------------
	.section	.nv.global,"aw",@nobits
.nv.global:
	.type		_ZN40_INTERNAL_07ff18bb_4_k_cu_3ee501c1_275204cute1_E,@object
	.size		_ZN40_INTERNAL_07ff18bb_4_k_cu_3ee501c1_275204cute1_E,(_ZN40_INTERNAL_07ff18bb_4_k_cu_3ee501c1_275204cuda3std3__45__cpo6cbeginE - _ZN40_INTERNAL_07ff18bb_4_k_cu_3ee501c1_275204cute1_E)
_ZN40_INTERNAL_07ff18bb_4_k_cu_3ee501c1_275204cute1_E:
	.zero		1
	.type		_ZN40_INTERNAL_07ff18bb_4_k_cu_3ee501c1_275204cuda3std3__45__cpo6cbeginE,@object
	.size		_ZN40_INTERNAL_07ff18bb_4_k_cu_3ee501c1_275204cuda3std3__45__cpo6cbeginE,(_ZN40_INTERNAL_07ff18bb_4_k_cu_3ee501c1_275204cuda3std3__48in_placeE - _ZN40_INTERNAL_07ff18bb_4_k_cu_3ee501c1_275204cuda3std3__45__cpo6cbeginE)
_ZN40_INTERNAL_07ff18bb_4_k_cu_3ee501c1_275204cuda3std3__45__cpo6cbeginE:
	.zero		1
	.type		_ZN40_INTERNAL_07ff18bb_4_k_cu_3ee501c1_275204cuda3std3__48in_placeE,@object
	.size		_ZN40_INTERNAL_07ff18bb_4_k_cu_3ee501c1_275204cuda3std3__48in_placeE,(_ZN40_INTERNAL_07ff18bb_4_k_cu_3ee501c1_275204cuda3std6ranges3__45__cpo9iter_moveE - _ZN40_INTERNAL_07ff18bb_4_k_cu_3ee501c1_275204cuda3std3__48in_placeE)
_ZN40_INTERNAL_07ff18bb_4_k_cu_3ee501c1_275204cuda3std3__48in_placeE:
	.zero		1
	.type		_ZN40_INTERNAL_07ff18bb_4_k_cu_3ee501c1_275204cuda3std6ranges3__45__cpo9iter_moveE,@object
	.size		_ZN40_INTERNAL_07ff18bb_4_k_cu_3ee501c1_275204cuda3std6ranges3__45__cpo9iter_moveE,(_ZN40_INTERNAL_07ff18bb_4_k_cu_3ee501c1_275204cuda3std3__45__cpo5beginE - _ZN40_INTERNAL_07ff18bb_4_k_cu_3ee501c1_275204cuda3std6ranges3__45__cpo9iter_moveE)
_ZN40_INTERNAL_07ff18bb_4_k_cu_3ee501c1_275204cuda3std6ranges3__45__cpo9iter_moveE:
	.zero		1
	.type		_ZN40_INTERNAL_07ff18bb_4_k_cu_3ee501c1_275204cuda3std3__45__cpo5beginE,@object
	.size		_ZN40_INTERNAL_07ff18bb_4_k_cu_3ee501c1_275204cuda3std3__45__cpo5beginE,(_ZN40_INTERNAL_07ff18bb_4_k_cu_3ee501c1_275204cuda3std3__442_GLOBAL__N__07ff18bb_4_k_cu_3ee501c1_275206ignoreE - _ZN40_INTERNAL_07ff18bb_4_k_cu_3ee501c1_275204cuda3std3__45__cpo5beginE)
_ZN40_INTERNAL_07ff18bb_4_k_cu_3ee501c1_275204cuda3std3__45__cpo5beginE:
	.zero		1
	.type		_ZN40_INTERNAL_07ff18bb_4_k_cu_3ee501c1_275204cuda3std3__442_GLOBAL__N__07ff18bb_4_k_cu_3ee501c1_275206ignoreE,@object
	.size		_ZN40_INTERNAL_07ff18bb_4_k_cu_3ee501c1_275204cuda3std3__442_GLOBAL__N__07ff18bb_4_k_cu_3ee501c1_275206ignoreE,(_ZN40_INTERNAL_07ff18bb_4_k_cu_3ee501c1_275204cute7productE - _ZN40_INTERNAL_07ff18bb_4_k_cu_3ee501c1_275204cuda3std3__442_GLOBAL__N__07ff18bb_4_k_cu_3ee501c1_275206ignoreE)
_ZN40_INTERNAL_07ff18bb_4_k_cu_3ee501c1_275204cuda3std3__442_GLOBAL__N__07ff18bb_4_k_cu_3ee501c1_275206ignoreE:
	.zero		1
	.type		_ZN40_INTERNAL_07ff18bb_4_k_cu_3ee501c1_275204cute7productE,@object
	.size		_ZN40_INTERNAL_07ff18bb_4_k_cu_3ee501c1_275204cute7productE,(_ZN40_INTERNAL_07ff18bb_4_k_cu_3ee501c1_275204cuda3std3__45__cpo3endE - _ZN40_INTERNAL_07ff18bb_4_k_cu_3ee501c1_275204cute7productE)
_ZN40_INTERNAL_07ff18bb_4_k_cu_3ee501c1_275204cute7productE:
	.zero		1
	.type		_ZN40_INTERNAL_07ff18bb_4_k_cu_3ee501c1_275204cuda3std3__45__cpo3endE,@object
	.size		_ZN40_INTERNAL_07ff18bb_4_k_cu_3ee501c1_275204cuda3std3__45__cpo3endE,(_ZN40_INTERNAL_07ff18bb_4_k_cu_3ee501c1_275204cuda3std3__419piecewise_constructE - _ZN40_INTERNAL_07ff18bb_4_k_cu_3ee501c1_275204cuda3std3__45__cpo3endE)
_ZN40_INTERNAL_07ff18bb_4_k_cu_3ee501c1_275204cuda3std3__45__cpo3endE:
	.zero		1
	.type		_ZN40_INTERNAL_07ff18bb_4_k_cu_3ee501c1_275204cuda3std3__419piecewise_constructE,@object
	.size		_ZN40_INTERNAL_07ff18bb_4_k_cu_3ee501c1_275204cuda3std3__419piecewise_constructE,(_ZN40_INTERNAL_07ff18bb_4_k_cu_3ee501c1_275204cuda3std3__45__cpo4cendE - _ZN40_INTERNAL_07ff18bb_4_k_cu_3ee501c1_275204cuda3std3__419piecewise_constructE)
_ZN40_INTERNAL_07ff18bb_4_k_cu_3ee501c1_275204cuda3std3__419piecewise_constructE:
	.zero		1
	.type		_ZN40_INTERNAL_07ff18bb_4_k_cu_3ee501c1_275204cuda3std3__45__cpo4cendE,@object
	.size		_ZN40_INTERNAL_07ff18bb_4_k_cu_3ee501c1_275204cuda3std3__45__cpo4cendE,(_ZN40_INTERNAL_07ff18bb_4_k_cu_3ee501c1_275204cuda3std6ranges3__45__cpo4swapE - _ZN40_INTERNAL_07ff18bb_4_k_cu_3ee501c1_275204cuda3std3__45__cpo4cendE)
_ZN40_INTERNAL_07ff18bb_4_k_cu_3ee501c1_275204cuda3std3__45__cpo4cendE:
	.zero		1
	.type		_ZN40_INTERNAL_07ff18bb_4_k_cu_3ee501c1_275204cuda3std6ranges3__45__cpo4swapE,@object
	.size		_ZN40_INTERNAL_07ff18bb_4_k_cu_3ee501c1_275204cuda3std6ranges3__45__cpo4swapE,(.L_7 - _ZN40_INTERNAL_07ff18bb_4_k_cu_3ee501c1_275204cuda3std6ranges3__45__cpo4swapE)
_ZN40_INTERNAL_07ff18bb_4_k_cu_3ee501c1_275204cuda3std6ranges3__45__cpo4swapE:
	.zero		1
.L_7:


//--------------------- .nv.constant0._ZN7cutlass13device_kernelINS_4gemm6kernel13GemmUniversalIN4cute5tupleIJiiiiEEENS1_10collective13CollectiveMmaINS1_37MainloopSm90TmaGmmaWarpSpecializedFP8ILi5ENS5_IJNS4_1CILi4EEESB_NSA_ILi1EEEEEENS1_35KernelTmaWarpSpecializedCooperativeEEENS5_IJNSA_ILi256EEENSA_ILi64EEENSA_ILi128EEEEEENS_12float_e4m3_tENS5_IJlSC_lEEESK_SL_NS4_8TiledMMAINS4_8MMA_AtomIJNS4_4SM904GMMA30MMA_64x64x32_F32E4M3E4M3_SS_TNILNSP_7ScaleInE1ELSR_1EEEEEENS4_6LayoutINS5_IJNSA_ILi2EEESC_SC_EEENS5_IJSC_NSA_ILi0EEESX_EEEEENS5_IJNS4_10UnderscoreES10_S10_EEEEENS4_23SM90_TMA_LOAD_MULTICASTENS4_14ComposedLayoutINS4_7SwizzleILi3ELi4ELi3EEENS4_18smem_ptr_flag_bitsILi8EEENSU_INS5_IJNSA_ILi8EEESI_EEENS5_IJSI_SC_EEEEEEEvNS4_8identityES13_S1D_vS1E_EENS_8epilogue10collective6detail29Sm90TmaWarpSpecializedAdapterINS1H_15DefaultEpilogueISK_SL_SL_NS1G_6thread17LinearCombinationISK_Li1EffLNS1L_9ScaleType4KindE0ELNS_15FloatRoundStyleE2ESK_EENS1_15EpilogueDefaultEEEEEvvEEEEvNT_6ParamsE --------------------------
	.section	.nv.constant0._ZN7cutlass13device_kernelINS_4gemm6kernel13GemmUniversalIN4cute5tupleIJiiiiEEENS1_10collective13CollectiveMmaINS1_37MainloopSm90TmaGmmaWarpSpecializedFP8ILi5ENS5_IJNS4_1CILi4EEESB_NSA_ILi1EEEEEENS1_35KernelTmaWarpSpecializedCooperativeEEENS5_IJNSA_ILi256EEENSA_ILi64EEENSA_ILi128EEEEEENS_12float_e4m3_tENS5_IJlSC_lEEESK_SL_NS4_8TiledMMAINS4_8MMA_AtomIJNS4_4SM904GMMA30MMA_64x64x32_F32E4M3E4M3_SS_TNILNSP_7ScaleInE1ELSR_1EEEEEENS4_6LayoutINS5_IJNSA_ILi2EEESC_SC_EEENS5_IJSC_NSA_ILi0EEESX_EEEEENS5_IJNS4_10UnderscoreES10_S10_EEEEENS4_23SM90_TMA_LOAD_MULTICASTENS4_14ComposedLayoutINS4_7SwizzleILi3ELi4ELi3EEENS4_18smem_ptr_flag_bitsILi8EEENSU_INS5_IJNSA_ILi8EEESI_EEENS5_IJSI_SC_EEEEEEEvNS4_8identityES13_S1D_vS1E_EENS_8epilogue10collective6detail29Sm90TmaWarpSpecializedAdapterINS1H_15DefaultEpilogueISK_SL_SL_NS1G_6thread17LinearCombinationISK_Li1EffLNS1L_9ScaleType4KindE0ELNS_15FloatRoundStyleE2ESK_EENS1_15EpilogueDefaultEEEEEvvEEEEvNT_6ParamsE,"a",@progbits
	.sectionflags	@""
	.align	4
.nv.constant0._ZN7cutlass13device_kernelINS_4gemm6kernel13GemmUniversalIN4cute5tupleIJiiiiEEENS1_10collective13CollectiveMmaINS1_37MainloopSm90TmaGmmaWarpSpecializedFP8ILi5ENS5_IJNS4_1CILi4EEESB_NSA_ILi1EEEEEENS1_35KernelTmaWarpSpecializedCooperativeEEENS5_IJNSA_ILi256EEENSA_ILi64EEENSA_ILi128EEEEEENS_12float_e4m3_tENS5_IJlSC_lEEESK_SL_NS4_8TiledMMAINS4_8MMA_AtomIJNS4_4SM904GMMA30MMA_64x64x32_F32E4M3E4M3_SS_TNILNSP_7ScaleInE1ELSR_1EEEEEENS4_6LayoutINS5_IJNSA_ILi2EEESC_SC_EEENS5_IJSC_NSA_ILi0EEESX_EEEEENS5_IJNS4_10UnderscoreES10_S10_EEEEENS4_23SM90_TMA_LOAD_MULTICASTENS4_14ComposedLayoutINS4_7SwizzleILi3ELi4ELi3EEENS4_18smem_ptr_flag_bitsILi8EEENSU_INS5_IJNSA_ILi8EEESI_EEENS5_IJSI_SC_EEEEEEEvNS4_8identityES13_S1D_vS1E_EENS_8epilogue10collective6detail29Sm90TmaWarpSpecializedAdapterINS1H_15DefaultEpilogueISK_SL_SL_NS1G_6thread17LinearCombinationISK_Li1EffLNS1L_9ScaleType4KindE0ELNS_15FloatRoundStyleE2ESK_EENS1_15EpilogueDefaultEEEEEvvEEEEvNT_6ParamsE:
	.zero		1664


//--------------------- SYMBOLS --------------------------

	.type		.nv.reservedSmem.offset0,@object
	.size		.nv.reservedSmem.offset0,0x4
